//
// Generated by NVIDIA NVVM Compiler
//
// Compiler Build ID: CL-36424714
// Cuda compilation tools, release 13.0, V13.0.88
// Based on NVVM 20.0.0
//

.version 9.0
.target sm_100
.address_size 64

	// .globl	gather_kernel

.visible .entry gather_kernel(
	.param .u64 .ptr .align 1 gather_kernel_param_0,
	.param .u64 .ptr .align 1 gather_kernel_param_1,
	.param .u64 .ptr .align 1 gather_kernel_param_2,
	.param .u32 gather_kernel_param_3,
	.param .f32 gather_kernel_param_4,
	.param .u32 gather_kernel_param_5,
	.param .u32 gather_kernel_param_6,
	.param .u32 gather_kernel_param_7
)
{
	.reg .pred 	%p<13>;
	.reg .b32 	%r<68>;
	.reg .b32 	%f<130>;
	.reg .b64 	%rd<27>;
	.reg .b64 	%fd<6>;

	ld.param.u64 	%rd2, [gather_kernel_param_0];
	ld.param.u64 	%rd3, [gather_kernel_param_1];
	ld.param.u64 	%rd4, [gather_kernel_param_2];
	ld.param.u32 	%r16, [gather_kernel_param_3];
	ld.param.f32 	%f11, [gather_kernel_param_4];
	ld.param.u32 	%r17, [gather_kernel_param_5];
	ld.param.u32 	%r19, [gather_kernel_param_6];
	ld.param.u32 	%r20, [gather_kernel_param_7];
	mov.u32 	%r21, %ntid.x;
	mov.u32 	%r22, %ctaid.x;
	mov.u32 	%r23, %tid.x;
	mad.lo.s32 	%r1, %r21, %r22, %r23;
	mov.u32 	%r24, %ntid.y;
	mov.u32 	%r25, %ctaid.y;
	mov.u32 	%r26, %tid.y;
	mad.lo.s32 	%r27, %r24, %r25, %r26;
	mov.u32 	%r28, %ntid.z;
	mov.u32 	%r29, %ctaid.z;
	mov.u32 	%r30, %tid.z;
	mad.lo.s32 	%r3, %r28, %r29, %r30;
	setp.ge.s32 	%p1, %r1, %r17;
	setp.ge.s32 	%p2, %r27, %r19;
	or.pred  	%p3, %p1, %p2;
	setp.ge.s32 	%p4, %r3, %r20;
	or.pred  	%p5, %p3, %p4;
	@%p5 bra 	$L__BB0_9;
	cvta.to.global.u64 	%rd5, %rd4;
	cvta.to.global.u64 	%rd6, %rd2;
	cvta.to.global.u64 	%rd7, %rd3;
	mad.lo.s32 	%r31, %r19, %r3, %r27;
	mad.lo.s32 	%r32, %r31, %r17, %r1;
	cvt.f64.f32 	%fd1, %f11;
	mov.f64 	%fd2, 0d400921FB54442D18;
	div.rn.f64 	%fd3, %fd2, %fd1;
	cvt.rn.f32.f64 	%f1, %fd3;
	mov.f64 	%fd4, 0dC023BD3CC9BE45DE;
	div.rn.f64 	%fd5, %fd4, %fd1;
	cvt.rn.f32.f64 	%f2, %fd5;
	mul.wide.u32 	%rd8, %r27, 4;
	add.s64 	%rd9, %rd5, %rd8;
	ld.global.f32 	%f12, [%rd9];
	sin.approx.f32 	%f13, %f12;
	cos.approx.f32 	%f14, %f12;
	shr.u32 	%r33, %r17, 31;
	add.s32 	%r34, %r17, %r33;
	shr.s32 	%r35, %r34, 1;
	sub.s32 	%r36, %r1, %r35;
	cvt.rn.f32.s32 	%f15, %r36;
	cvt.rn.f32.s32 	%f16, %r17;
	div.rn.f32 	%f17, %f15, %f16;
	mul.f32 	%f18, %f17, %f14;
	sub.s32 	%r37, %r35, %r1;
	cvt.rn.f32.s32 	%f19, %r37;
	div.rn.f32 	%f20, %f19, %f16;
	mul.f32 	%f21, %f20, %f13;
	setp.ge.f32 	%p6, %f18, 0f3F000000;
	selp.f32 	%f3, 0f3EFFFEB0, %f18, %p6;
	setp.ge.f32 	%p7, %f21, 0f3F000000;
	selp.f32 	%f4, 0f3EFFFEB0, %f21, %p7;
	mul.wide.s32 	%rd10, %r32, 8;
	add.s64 	%rd11, %rd6, %rd10;
	ld.global.v2.f32 	{%f5, %f6}, [%rd11];
	shl.b32 	%r4, %r17, 1;
	shl.b32 	%r5, %r16, 1;
	add.s32 	%r6, %r4, %r5;
	add.s32 	%r38, %r17, %r16;
	mad.lo.s32 	%r39, %r6, %r3, %r38;
	mad.lo.s32 	%r40, %r39, %r6, %r38;
	mul.wide.s32 	%rd12, %r40, 8;
	add.s64 	%rd1, %rd7, %rd12;
	setp.lt.s32 	%p8, %r16, 0;
	@%p8 bra 	$L__BB0_9;
	cvt.rn.f32.s32 	%f7, %r4;
	mul.f32 	%f22, %f4, %f7;
	cvt.rmi.f32.f32 	%f23, %f22;
	cvt.rn.f32.u32 	%f24, %r16;
	sub.f32 	%f8, %f23, %f24;
	mul.f32 	%f25, %f3, %f7;
	cvt.rmi.f32.f32 	%f26, %f25;
	sub.f32 	%f9, %f26, %f24;
	max.s32 	%r7, %r5, 0;
	add.s32 	%r42, %r7, 1;
	and.b32  	%r8, %r42, 3;
	and.b32  	%r9, %r42, 2147483644;
	mov.b32 	%r65, 0;
$L__BB0_3:
	setp.lt.s32 	%p9, %r5, 3;
	cvt.rn.f32.u32 	%f27, %r65;
	add.f32 	%f28, %f8, %f27;
	cvt.rzi.s32.f32 	%r44, %f28;
	cvt.rn.f32.s32 	%f29, %r44;
	div.rn.f32 	%f30, %f29, %f7;
	sub.f32 	%f31, %f30, %f4;
	mul.f32 	%f10, %f31, %f31;
	mul.lo.s32 	%r11, %r44, %r6;
	mov.b32 	%r67, 0;
	@%p9 bra 	$L__BB0_6;
	mov.b32 	%r66, 0;
$L__BB0_5:
	.pragma "nounroll";
	cvt.rn.f32.u32 	%f32, %r66;
	add.f32 	%f33, %f9, %f32;
	cvt.rzi.s32.f32 	%r46, %f33;
	cvt.rn.f32.s32 	%f34, %r46;
	div.rn.f32 	%f35, %f34, %f7;
	sub.f32 	%f36, %f35, %f3;
	fma.rn.f32 	%f37, %f36, %f36, %f10;
	mul.f32 	%f38, %f37, %f2;
	mul.f32 	%f39, %f38, 0f3FB8AA3B;
	ex2.approx.f32 	%f40, %f39;
	mul.f32 	%f41, %f40, %f1;
	mul.f32 	%f42, %f5, %f41;
	mul.f32 	%f43, %f6, %f41;
	add.s32 	%r47, %r46, %r11;
	mul.wide.s32 	%rd13, %r47, 8;
	add.s64 	%rd14, %rd1, %rd13;
	atom.global.add.f32 	%f44, [%rd14], %f42;
	atom.global.add.f32 	%f45, [%rd14+4], %f43;
	add.s32 	%r48, %r66, 1;
	cvt.rn.f32.u32 	%f46, %r48;
	add.f32 	%f47, %f9, %f46;
	cvt.rzi.s32.f32 	%r49, %f47;
	cvt.rn.f32.s32 	%f48, %r49;
	div.rn.f32 	%f49, %f48, %f7;
	sub.f32 	%f50, %f49, %f3;
	fma.rn.f32 	%f51, %f50, %f50, %f10;
	mul.f32 	%f52, %f51, %f2;
	mul.f32 	%f53, %f52, 0f3FB8AA3B;
	ex2.approx.f32 	%f54, %f53;
	mul.f32 	%f55, %f54, %f1;
	mul.f32 	%f56, %f5, %f55;
	mul.f32 	%f57, %f6, %f55;
	add.s32 	%r50, %r49, %r11;
	mul.wide.s32 	%rd15, %r50, 8;
	add.s64 	%rd16, %rd1, %rd15;
	atom.global.add.f32 	%f58, [%rd16], %f56;
	atom.global.add.f32 	%f59, [%rd16+4], %f57;
	add.s32 	%r51, %r66, 2;
	cvt.rn.f32.u32 	%f60, %r51;
	add.f32 	%f61, %f9, %f60;
	cvt.rzi.s32.f32 	%r52, %f61;
	cvt.rn.f32.s32 	%f62, %r52;
	div.rn.f32 	%f63, %f62, %f7;
	sub.f32 	%f64, %f63, %f3;
	fma.rn.f32 	%f65, %f64, %f64, %f10;
	mul.f32 	%f66, %f65, %f2;
	mul.f32 	%f67, %f66, 0f3FB8AA3B;
	ex2.approx.f32 	%f68, %f67;
	mul.f32 	%f69, %f68, %f1;
	mul.f32 	%f70, %f5, %f69;
	mul.f32 	%f71, %f6, %f69;
	add.s32 	%r53, %r52, %r11;
	mul.wide.s32 	%rd17, %r53, 8;
	add.s64 	%rd18, %rd1, %rd17;
	atom.global.add.f32 	%f72, [%rd18], %f70;
	atom.global.add.f32 	%f73, [%rd18+4], %f71;
	add.s32 	%r54, %r66, 3;
	cvt.rn.f32.u32 	%f74, %r54;
	add.f32 	%f75, %f9, %f74;
	cvt.rzi.s32.f32 	%r55, %f75;
	cvt.rn.f32.s32 	%f76, %r55;
	div.rn.f32 	%f77, %f76, %f7;
	sub.f32 	%f78, %f77, %f3;
	fma.rn.f32 	%f79, %f78, %f78, %f10;
	mul.f32 	%f80, %f79, %f2;
	mul.f32 	%f81, %f80, 0f3FB8AA3B;
	ex2.approx.f32 	%f82, %f81;
	mul.f32 	%f83, %f82, %f1;
	mul.f32 	%f84, %f5, %f83;
	mul.f32 	%f85, %f6, %f83;
	add.s32 	%r56, %r55, %r11;
	mul.wide.s32 	%rd19, %r56, 8;
	add.s64 	%rd20, %rd1, %rd19;
	atom.global.add.f32 	%f86, [%rd20], %f84;
	atom.global.add.f32 	%f87, [%rd20+4], %f85;
	add.s32 	%r66, %r66, 4;
	setp.ne.s32 	%p10, %r66, %r9;
	mov.u32 	%r67, %r9;
	@%p10 bra 	$L__BB0_5;
$L__BB0_6:
	setp.eq.s32 	%p11, %r8, 1;
	cvt.rn.f32.u32 	%f88, %r67;
	add.f32 	%f89, %f9, %f88;
	cvt.rzi.s32.f32 	%r57, %f89;
	cvt.rn.f32.s32 	%f90, %r57;
	div.rn.f32 	%f91, %f90, %f7;
	sub.f32 	%f92, %f91, %f3;
	fma.rn.f32 	%f93, %f92, %f92, %f10;
	mul.f32 	%f94, %f93, %f2;
	mul.f32 	%f95, %f94, 0f3FB8AA3B;
	ex2.approx.f32 	%f96, %f95;
	mul.f32 	%f97, %f96, %f1;
	mul.f32 	%f98, %f5, %f97;
	mul.f32 	%f99, %f6, %f97;
	add.s32 	%r58, %r57, %r11;
	mul.wide.s32 	%rd21, %r58, 8;
	add.s64 	%rd22, %rd1, %rd21;
	atom.global.add.f32 	%f100, [%rd22], %f98;
	atom.global.add.f32 	%f101, [%rd22+4], %f99;
	@%p11 bra 	$L__BB0_8;
	add.s32 	%r59, %r67, 1;
	cvt.rn.f32.u32 	%f102, %r59;
	add.f32 	%f103, %f9, %f102;
	cvt.rzi.s32.f32 	%r60, %f103;
	cvt.rn.f32.s32 	%f104, %r60;
	div.rn.f32 	%f105, %f104, %f7;
	sub.f32 	%f106, %f105, %f3;
	fma.rn.f32 	%f107, %f106, %f106, %f10;
	mul.f32 	%f108, %f107, %f2;
	mul.f32 	%f109, %f108, 0f3FB8AA3B;
	ex2.approx.f32 	%f110, %f109;
	mul.f32 	%f111, %f110, %f1;
	mul.f32 	%f112, %f5, %f111;
	mul.f32 	%f113, %f6, %f111;
	add.s32 	%r61, %r60, %r11;
	mul.wide.s32 	%rd23, %r61, 8;
	add.s64 	%rd24, %rd1, %rd23;
	atom.global.add.f32 	%f114, [%rd24], %f112;
	atom.global.add.f32 	%f115, [%rd24+4], %f113;
	add.s32 	%r62, %r67, 2;
	cvt.rn.f32.u32 	%f116, %r62;
	add.f32 	%f117, %f9, %f116;
	cvt.rzi.s32.f32 	%r63, %f117;
	cvt.rn.f32.s32 	%f118, %r63;
	div.rn.f32 	%f119, %f118, %f7;
	sub.f32 	%f120, %f119, %f3;
	fma.rn.f32 	%f121, %f120, %f120, %f10;
	mul.f32 	%f122, %f121, %f2;
	mul.f32 	%f123, %f122, 0f3FB8AA3B;
	ex2.approx.f32 	%f124, %f123;
	mul.f32 	%f125, %f124, %f1;
	mul.f32 	%f126, %f5, %f125;
	mul.f32 	%f127, %f6, %f125;
	add.s32 	%r64, %r63, %r11;
	mul.wide.s32 	%rd25, %r64, 8;
	add.s64 	%rd26, %rd1, %rd25;
	atom.global.add.f32 	%f128, [%rd26], %f126;
	atom.global.add.f32 	%f129, [%rd26+4], %f127;
$L__BB0_8:
	add.s32 	%r15, %r65, 1;
	setp.ne.s32 	%p12, %r65, %r7;
	mov.u32 	%r65, %r15;
	@%p12 bra 	$L__BB0_3;
$L__BB0_9:
	ret;

}
	// .globl	gather_kernel_new
.visible .entry gather_kernel_new(
	.param .u64 .ptr .align 1 gather_kernel_new_param_0,
	.param .u64 .ptr .align 1 gather_kernel_new_param_1,
	.param .u64 .ptr .align 1 gather_kernel_new_param_2,
	.param .u32 gather_kernel_new_param_3,
	.param .f32 gather_kernel_new_param_4,
	.param .u32 gather_kernel_new_param_5,
	.param .u32 gather_kernel_new_param_6,
	.param .u32 gather_kernel_new_param_7
)
{
	.reg .pred 	%p<15>;
	.reg .b32 	%r<100>;
	.reg .b32 	%f<208>;
	.reg .b64 	%rd<27>;
	.reg .b64 	%fd<6>;

	ld.param.u32 	%r38, [gather_kernel_new_param_3];
	ld.param.f32 	%f36, [gather_kernel_new_param_4];
	ld.param.u32 	%r39, [gather_kernel_new_param_5];
	ld.param.u32 	%r41, [gather_kernel_new_param_7];
	mov.u32 	%r42, %ntid.x;
	mov.u32 	%r43, %ctaid.x;
	mov.u32 	%r44, %tid.x;
	mad.lo.s32 	%r1, %r42, %r43, %r44;
	mov.u32 	%r45, %ntid.y;
	mov.u32 	%r46, %ctaid.y;
	mov.u32 	%r47, %tid.y;
	mad.lo.s32 	%r48, %r45, %r46, %r47;
	mov.u32 	%r49, %ntid.z;
	mov.u32 	%r50, %ctaid.z;
	mov.u32 	%r51, %tid.z;
	mad.lo.s32 	%r3, %r49, %r50, %r51;
	shl.b32 	%r4, %r39, 1;
	shl.b32 	%r5, %r38, 1;
	add.s32 	%r52, %r4, %r5;
	max.s32 	%r53, %r1, %r48;
	setp.ge.s32 	%p1, %r53, %r52;
	setp.ge.s32 	%p2, %r3, %r41;
	or.pred  	%p3, %p2, %p1;
	@%p3 bra 	$L__BB1_16;
	ld.param.u32 	%r89, [gather_kernel_new_param_6];
	cvt.f64.f32 	%fd1, %f36;
	mov.f64 	%fd2, 0d400921FB54442D18;
	div.rn.f64 	%fd3, %fd2, %fd1;
	cvt.rn.f32.f64 	%f1, %fd3;
	mov.f64 	%fd4, 0dC023BD3CC9BE45DE;
	div.rn.f64 	%fd5, %fd4, %fd1;
	cvt.rn.f32.f64 	%f2, %fd5;
	mul.lo.s32 	%r54, %r52, %r52;
	add.s32 	%r7, %r39, %r38;
	mad.lo.s32 	%r55, %r52, %r7, %r7;
	mad.lo.s32 	%r8, %r54, %r3, %r55;
	mul.lo.s32 	%r9, %r52, %r48;
	add.s32 	%r56, %r5, 1;
	cvt.rn.f32.s32 	%f38, %r56;
	mul.f32 	%f39, %f38, %f38;
	cvt.rn.f32.u32 	%f40, %r54;
	div.rn.f32 	%f3, %f39, %f40;
	setp.lt.s32 	%p4, %r89, 1;
	mov.f32 	%f204, 0f00000000;
	mov.f32 	%f205, %f204;
	@%p4 bra 	$L__BB1_15;
	ld.param.u32 	%r90, [gather_kernel_new_param_6];
	cvt.rn.f32.u32 	%f42, %r52;
	sub.s32 	%r58, %r1, %r7;
	cvt.rn.f32.s32 	%f43, %r58;
	div.rn.f32 	%f4, %f43, %f42;
	sub.s32 	%r59, %r48, %r7;
	cvt.rn.f32.s32 	%f44, %r59;
	div.rn.f32 	%f5, %f44, %f42;
	cvt.rn.f32.s32 	%f6, %r39;
	mul.lo.s32 	%r10, %r90, %r3;
	shr.u32 	%r60, %r39, 31;
	add.s32 	%r61, %r39, %r60;
	shr.s32 	%r12, %r61, 1;
	neg.s32 	%r11, %r12;
	cvt.rn.f32.s32 	%f45, %r1;
	cvt.rn.f32.s32 	%f46, %r4;
	div.rn.f32 	%f7, %f45, %f46;
	cvt.rn.f32.u32 	%f47, %r48;
	div.rn.f32 	%f8, %f47, %f46;
	mov.f32 	%f205, 0f00000000;
	mov.b32 	%r92, 0;
	mov.f32 	%f204, %f205;
$L__BB1_3:
	ld.param.u64 	%rd26, [gather_kernel_new_param_2];
	cvta.to.global.u64 	%rd4, %rd26;
	mul.wide.u32 	%rd5, %r92, 4;
	add.s64 	%rd6, %rd4, %rd5;
	ld.global.f32 	%f48, [%rd6];
	sin.approx.f32 	%f11, %f48;
	cos.approx.f32 	%f12, %f48;
	mul.f32 	%f49, %f4, %f12;
	fma.rn.f32 	%f50, %f5, %f11, %f49;
	mul.f32 	%f13, %f12, %f50;
	mul.f32 	%f14, %f11, %f50;
	sub.f32 	%f51, %f13, %f4;
	sub.f32 	%f52, %f14, %f5;
	mul.f32 	%f53, %f52, %f52;
	fma.rn.f32 	%f15, %f51, %f51, %f53;
	setp.ltu.f32 	%p5, %f3, %f15;
	@%p5 bra 	$L__BB1_14;
	sub.f32 	%f54, %f3, %f15;
	sqrt.rn.f32 	%f55, %f54;
	setp.gt.f32 	%p6, %f12, %f11;
	selp.f32 	%f56, %f12, %f11, %p6;
	selp.f32 	%f57, %f13, %f14, %p6;
	add.f32 	%f58, %f57, %f56;
	mul.f32 	%f59, %f56, %f55;
	add.f32 	%f60, %f58, %f59;
	mul.f32 	%f61, %f56, %f6;
	mov.f32 	%f62, 0f40000000;
	div.rn.f32 	%f63, %f62, %f61;
	div.rn.f32 	%f64, %f60, %f63;
	cvt.rmi.f32.f32 	%f65, %f64;
	cvt.rzi.s32.f32 	%r62, %f65;
	sub.f32 	%f66, %f58, %f59;
	div.rn.f32 	%f67, %f66, %f63;
	cvt.rmi.f32.f32 	%f68, %f67;
	add.f32 	%f69, %f68, 0f3F800000;
	cvt.rzi.s32.f32 	%r63, %f69;
	max.s32 	%r64, %r62, 0;
	min.s32 	%r99, %r64, %r39;
	max.s32 	%r65, %r64, %r63;
	min.s32 	%r15, %r65, %r39;
	setp.ge.s32 	%p7, %r64, %r15;
	@%p7 bra 	$L__BB1_14;
	add.s32 	%r66, %r92, %r10;
	mul.lo.s32 	%r16, %r66, %r39;
	sub.s32 	%r17, %r15, %r99;
	sub.s32 	%r67, %r99, %r15;
	setp.gt.u32 	%p8, %r67, -4;
	@%p8 bra 	$L__BB1_9;
	sub.s32 	%r68, %r12, %r99;
	add.s32 	%r97, %r68, -3;
	add.s32 	%r96, %r99, 1;
	add.s32 	%r95, %r11, %r99;
	add.s32 	%r94, %r99, %r16;
	and.b32  	%r69, %r17, -4;
	neg.s32 	%r93, %r69;
$L__BB1_7:
	.pragma "nounroll";
	ld.param.u64 	%rd22, [gather_kernel_new_param_0];
	cvt.rn.f32.s32 	%f71, %r95;
	div.rn.f32 	%f72, %f71, %f6;
	mul.f32 	%f73, %f12, %f72;
	add.s32 	%r70, %r97, 2;
	add.s32 	%r71, %r97, 3;
	cvt.rn.f32.s32 	%f74, %r71;
	div.rn.f32 	%f75, %f74, %f6;
	mul.f32 	%f76, %f11, %f75;
	sub.f32 	%f77, %f7, %f73;
	sub.f32 	%f78, %f8, %f76;
	mul.f32 	%f79, %f78, %f78;
	fma.rn.f32 	%f80, %f77, %f77, %f79;
	mul.f32 	%f81, %f80, %f2;
	mul.f32 	%f82, %f81, 0f3FB8AA3B;
	ex2.approx.f32 	%f83, %f82;
	mul.f32 	%f84, %f83, %f1;
	cvta.to.global.u64 	%rd7, %rd22;
	mul.wide.s32 	%rd8, %r94, 8;
	add.s64 	%rd9, %rd7, %rd8;
	ld.global.v2.f32 	{%f85, %f86}, [%rd9];
	fma.rn.f32 	%f87, %f84, %f85, %f204;
	fma.rn.f32 	%f88, %f84, %f86, %f205;
	add.s32 	%r72, %r95, 1;
	cvt.rn.f32.s32 	%f89, %r72;
	div.rn.f32 	%f90, %f89, %f6;
	mul.f32 	%f91, %f12, %f90;
	cvt.rn.f32.s32 	%f92, %r70;
	div.rn.f32 	%f93, %f92, %f6;
	mul.f32 	%f94, %f11, %f93;
	sub.f32 	%f95, %f7, %f91;
	sub.f32 	%f96, %f8, %f94;
	mul.f32 	%f97, %f96, %f96;
	fma.rn.f32 	%f98, %f95, %f95, %f97;
	mul.f32 	%f99, %f98, %f2;
	mul.f32 	%f100, %f99, 0f3FB8AA3B;
	ex2.approx.f32 	%f101, %f100;
	mul.f32 	%f102, %f101, %f1;
	ld.global.v2.f32 	{%f103, %f104}, [%rd9+8];
	fma.rn.f32 	%f105, %f102, %f103, %f87;
	fma.rn.f32 	%f106, %f102, %f104, %f88;
	add.s32 	%r73, %r95, 2;
	cvt.rn.f32.s32 	%f107, %r73;
	div.rn.f32 	%f108, %f107, %f6;
	mul.f32 	%f109, %f12, %f108;
	add.s32 	%r74, %r97, 1;
	cvt.rn.f32.s32 	%f110, %r74;
	div.rn.f32 	%f111, %f110, %f6;
	mul.f32 	%f112, %f11, %f111;
	sub.f32 	%f113, %f7, %f109;
	sub.f32 	%f114, %f8, %f112;
	mul.f32 	%f115, %f114, %f114;
	fma.rn.f32 	%f116, %f113, %f113, %f115;
	mul.f32 	%f117, %f116, %f2;
	mul.f32 	%f118, %f117, 0f3FB8AA3B;
	ex2.approx.f32 	%f119, %f118;
	mul.f32 	%f120, %f119, %f1;
	ld.global.v2.f32 	{%f121, %f122}, [%rd9+16];
	fma.rn.f32 	%f123, %f120, %f121, %f105;
	fma.rn.f32 	%f124, %f120, %f122, %f106;
	add.s32 	%r75, %r95, 3;
	cvt.rn.f32.s32 	%f125, %r75;
	div.rn.f32 	%f126, %f125, %f6;
	mul.f32 	%f127, %f12, %f126;
	cvt.rn.f32.s32 	%f128, %r97;
	div.rn.f32 	%f129, %f128, %f6;
	mul.f32 	%f130, %f11, %f129;
	sub.f32 	%f131, %f7, %f127;
	sub.f32 	%f132, %f8, %f130;
	mul.f32 	%f133, %f132, %f132;
	fma.rn.f32 	%f134, %f131, %f131, %f133;
	mul.f32 	%f135, %f134, %f2;
	mul.f32 	%f136, %f135, 0f3FB8AA3B;
	ex2.approx.f32 	%f137, %f136;
	mul.f32 	%f138, %f137, %f1;
	ld.global.v2.f32 	{%f139, %f140}, [%rd9+24];
	fma.rn.f32 	%f204, %f138, %f139, %f123;
	fma.rn.f32 	%f205, %f138, %f140, %f124;
	add.s32 	%r97, %r97, -4;
	add.s32 	%r96, %r96, 4;
	add.s32 	%r95, %r95, 4;
	add.s32 	%r94, %r94, 4;
	add.s32 	%r93, %r93, 4;
	setp.ne.s32 	%p9, %r93, 0;
	@%p9 bra 	$L__BB1_7;
	add.s32 	%r99, %r96, -1;
$L__BB1_9:
	and.b32  	%r76, %r17, 3;
	setp.eq.s32 	%p10, %r76, 0;
	@%p10 bra 	$L__BB1_14;
	setp.eq.s32 	%p11, %r76, 1;
	@%p11 bra 	$L__BB1_12;
	ld.param.u64 	%rd23, [gather_kernel_new_param_0];
	add.s32 	%r78, %r99, %r16;
	add.s32 	%r79, %r99, %r11;
	cvt.rn.f32.s32 	%f142, %r79;
	div.rn.f32 	%f143, %f142, %f6;
	mul.f32 	%f144, %f12, %f143;
	sub.s32 	%r80, %r12, %r99;
	cvt.rn.f32.s32 	%f145, %r80;
	div.rn.f32 	%f146, %f145, %f6;
	mul.f32 	%f147, %f11, %f146;
	sub.f32 	%f148, %f7, %f144;
	sub.f32 	%f149, %f8, %f147;
	mul.f32 	%f150, %f149, %f149;
	fma.rn.f32 	%f151, %f148, %f148, %f150;
	mul.f32 	%f152, %f151, %f2;
	mul.f32 	%f153, %f152, 0f3FB8AA3B;
	ex2.approx.f32 	%f154, %f153;
	mul.f32 	%f155, %f154, %f1;
	cvta.to.global.u64 	%rd10, %rd23;
	mul.wide.s32 	%rd11, %r78, 8;
	add.s64 	%rd12, %rd10, %rd11;
	ld.global.v2.f32 	{%f156, %f157}, [%rd12];
	fma.rn.f32 	%f158, %f155, %f156, %f204;
	fma.rn.f32 	%f159, %f155, %f157, %f205;
	not.b32 	%r81, %r99;
	add.s32 	%r82, %r79, 1;
	cvt.rn.f32.s32 	%f160, %r82;
	div.rn.f32 	%f161, %f160, %f6;
	mul.f32 	%f162, %f12, %f161;
	add.s32 	%r83, %r12, %r81;
	cvt.rn.f32.s32 	%f163, %r83;
	div.rn.f32 	%f164, %f163, %f6;
	mul.f32 	%f165, %f11, %f164;
	sub.f32 	%f166, %f7, %f162;
	sub.f32 	%f167, %f8, %f165;
	mul.f32 	%f168, %f167, %f167;
	fma.rn.f32 	%f169, %f166, %f166, %f168;
	mul.f32 	%f170, %f169, %f2;
	mul.f32 	%f171, %f170, 0f3FB8AA3B;
	ex2.approx.f32 	%f172, %f171;
	mul.f32 	%f173, %f172, %f1;
	ld.global.v2.f32 	{%f174, %f175}, [%rd12+8];
	fma.rn.f32 	%f204, %f173, %f174, %f158;
	fma.rn.f32 	%f205, %f173, %f175, %f159;
	add.s32 	%r99, %r99, 2;
$L__BB1_12:
	and.b32  	%r84, %r17, 1;
	setp.eq.b32 	%p12, %r84, 1;
	not.pred 	%p13, %p12;
	@%p13 bra 	$L__BB1_14;
	ld.param.u64 	%rd24, [gather_kernel_new_param_0];
	add.s32 	%r85, %r99, %r16;
	add.s32 	%r86, %r99, %r11;
	cvt.rn.f32.s32 	%f176, %r86;
	div.rn.f32 	%f177, %f176, %f6;
	mul.f32 	%f178, %f12, %f177;
	sub.s32 	%r87, %r12, %r99;
	cvt.rn.f32.s32 	%f179, %r87;
	div.rn.f32 	%f180, %f179, %f6;
	mul.f32 	%f181, %f11, %f180;
	sub.f32 	%f182, %f7, %f178;
	sub.f32 	%f183, %f8, %f181;
	mul.f32 	%f184, %f183, %f183;
	fma.rn.f32 	%f185, %f182, %f182, %f184;
	mul.f32 	%f186, %f185, %f2;
	mul.f32 	%f187, %f186, 0f3FB8AA3B;
	ex2.approx.f32 	%f188, %f187;
	mul.f32 	%f189, %f188, %f1;
	cvta.to.global.u64 	%rd13, %rd24;
	mul.wide.s32 	%rd14, %r85, 8;
	add.s64 	%rd15, %rd13, %rd14;
	ld.global.v2.f32 	{%f190, %f191}, [%rd15];
	fma.rn.f32 	%f204, %f189, %f190, %f204;
	fma.rn.f32 	%f205, %f189, %f191, %f205;
$L__BB1_14:
	ld.param.u32 	%r91, [gather_kernel_new_param_6];
	add.s32 	%r92, %r92, 1;
	setp.ne.s32 	%p14, %r92, %r91;
	@%p14 bra 	$L__BB1_3;
$L__BB1_15:
	ld.param.u64 	%rd25, [gather_kernel_new_param_1];
	add.s32 	%r88, %r9, %r1;
	cvt.s64.s32 	%rd16, %r88;
	cvt.s64.s32 	%rd17, %r8;
	add.s64 	%rd18, %rd17, %rd16;
	cvta.to.global.u64 	%rd19, %rd25;
	shl.b64 	%rd20, %rd18, 3;
	add.s64 	%rd21, %rd19, %rd20;
	st.global.v2.f32 	[%rd21], {%f204, %f205};
$L__BB1_16:
	ret;

}
	// .globl	wrap_kernel
.visible .entry wrap_kernel(
	.param .u64 .ptr .align 1 wrap_kernel_param_0,
	.param .u32 wrap_kernel_param_1,
	.param .u32 wrap_kernel_param_2,
	.param .u32 wrap_kernel_param_3
)
{


	ret;

}


// ===== COMPILED SASS (sm_100) =====

	.target	sm_100

	.elftype	@"ET_EXEC"


//--------------------- .note.nv.tkinfo           --------------------------
	.section	.note.nv.tkinfo,"",@"SHT_NOTE"
	.sectionflags	@"SHF_NOTE_NV_TKINFO"
	.tkinfo
        /*0018*/ 	.word	0x00000002
        /*0030*/ 	.string	""
        /*0030*/ 	.string	"ptxas"
        /*0030*/ 	.string	"Cuda compilation tools, release 13.0, V13.0.88"
        /*0030*/ 	.string	"Build cuda_13.0.r13.0/compiler.36424714_0"
        /*0030*/ 	.string	"-arch sm_100 -m 64 "



//--------------------- .note.nv.cuinfo           --------------------------
	.section	.note.nv.cuinfo,"",@"SHT_NOTE"
	.sectionflags	@"SHF_NOTE_NV_CUINFO"
        /*0018*/ 	.short	0x0002
        /*001a*/ 	.short	0x0064
        /*001c*/ 	.short	0x0082
	.zero		2


//--------------------- .nv.info                  --------------------------
	.section	.nv.info,"",@"SHT_CUDA_INFO"
	.align	4


	//----- nvinfo : EIATTR_REGCOUNT
	.align		4
        /*0000*/ 	.byte	0x04, 0x2f
        /*0002*/ 	.short	(.L_1 - .L_0)
	.align		4
.L_0:
        /*0004*/ 	.word	index@(gather_kernel)
        /*0008*/ 	.word	0x0000001d


	//----- nvinfo : EIATTR_FRAME_SIZE
	.align		4
.L_1:
        /*000c*/ 	.byte	0x04, 0x11
        /*000e*/ 	.short	(.L_3 - .L_2)
	.align		4
.L_2:
        /*0010*/ 	.word	index@($__internal_4_$__cuda_sm3x_div_rn_noftz_f32_slowpath)
        /*0014*/ 	.word	0x00000000


	//----- nvinfo : EIATTR_FRAME_SIZE
	.align		4
.L_3:
        /*0018*/ 	.byte	0x04, 0x11
        /*001a*/ 	.short	(.L_5 - .L_4)
	.align		4
.L_4:
        /*001c*/ 	.word	index@($__internal_3_$__cuda_sm20_div_rn_f64_full)
        /*0020*/ 	.word	0x00000000


	//----- nvinfo : EIATTR_FRAME_SIZE
	.align		4
.L_5:
        /*0024*/ 	.byte	0x04, 0x11
        /*0026*/ 	.short	(.L_7 - .L_6)
	.align		4
.L_6:
        /*0028*/ 	.word	index@(gather_kernel)
        /*002c*/ 	.word	0x00000000


	//----- nvinfo : EIATTR_REGCOUNT
	.align		4
.L_7:
        /*0030*/ 	.byte	0x04, 0x2f
        /*0032*/ 	.short	(.L_9 - .L_8)
	.align		4
.L_8:
        /*0034*/ 	.word	index@(gather_kernel_new)
        /*0038*/ 	.word	0x00000026


	//----- nvinfo : EIATTR_FRAME_SIZE
	.align		4
.L_9:
        /*003c*/ 	.byte	0x04, 0x11
        /*003e*/ 	.short	(.L_11 - .L_10)
	.align		4
.L_10:
        /*0040*/ 	.word	index@($__internal_2_$__cuda_sm3x_div_rn_noftz_f32_slowpath)
        /*0044*/ 	.word	0x00000000


	//----- nvinfo : EIATTR_FRAME_SIZE
	.align		4
.L_11:
        /*0048*/ 	.byte	0x04, 0x11
        /*004a*/ 	.short	(.L_13 - .L_12)
	.align		4
.L_12:
        /*004c*/ 	.word	index@($__internal_1_$__cuda_sm20_sqrt_rn_f32_slowpath)
        /*0050*/ 	.word	0x00000000


	//----- nvinfo : EIATTR_FRAME_SIZE
	.align		4
.L_13:
        /*0054*/ 	.byte	0x04, 0x11
        /*0056*/ 	.short	(.L_15 - .L_14)
	.align		4
.L_14:
        /*0058*/ 	.word	index@($__internal_0_$__cuda_sm20_div_rn_f64_full)
        /*005c*/ 	.word	0x00000000


	//----- nvinfo : EIATTR_FRAME_SIZE
	.align		4
.L_15:
        /*0060*/ 	.byte	0x04, 0x11
        /*0062*/ 	.short	(.L_17 - .L_16)
	.align		4
.L_16:
        /*0064*/ 	.word	index@(gather_kernel_new)
        /*0068*/ 	.word	0x00000000


	//----- nvinfo : EIATTR_REGCOUNT
	.align		4
.L_17:
        /*006c*/ 	.byte	0x04, 0x2f
        /*006e*/ 	.short	(.L_19 - .L_18)
	.align		4
.L_18:
        /*0070*/ 	.word	index@(wrap_kernel)
        /*0074*/ 	.word	0x00000004


	//----- nvinfo : EIATTR_FRAME_SIZE
	.align		4
.L_19:
        /*0078*/ 	.byte	0x04, 0x11
        /*007a*/ 	.short	(.L_21 - .L_20)
	.align		4
.L_20:
        /*007c*/ 	.word	index@(wrap_kernel)
        /*0080*/ 	.word	0x00000000


	//----- nvinfo : EIATTR_MIN_STACK_SIZE
	.align		4
.L_21:
        /*0084*/ 	.byte	0x04, 0x12
        /*0086*/ 	.short	(.L_23 - .L_22)
	.align		4
.L_22:
        /*0088*/ 	.word	index@(wrap_kernel)
        /*008c*/ 	.word	0x00000000


	//----- nvinfo : EIATTR_MIN_STACK_SIZE
	.align		4
.L_23:
        /*0090*/ 	.byte	0x04, 0x12
        /*0092*/ 	.short	(.L_25 - .L_24)
	.align		4
.L_24:
        /*0094*/ 	.word	index@(gather_kernel_new)
        /*0098*/ 	.word	0x00000000


	//----- nvinfo : EIATTR_MIN_STACK_SIZE
	.align		4
.L_25:
        /*009c*/ 	.byte	0x04, 0x12
        /*009e*/ 	.short	(.L_27 - .L_26)
	.align		4
.L_26:
        /*00a0*/ 	.word	index@(gather_kernel)
        /*00a4*/ 	.word	0x00000000
.L_27:


//--------------------- .nv.compat                --------------------------
	.section	.nv.compat,"",@"SHT_CUDA_COMPAT_INFO"
	.align	4
        /*0000*/ 	.byte	0x02, 0x09, 0x00, 0x00, 0x02, 0x02, 0x01, 0x00, 0x02, 0x05, 0x05, 0x00, 0x03, 0x07, 0x01, 0x01
        /*0010*/ 	.byte	0x02, 0x03, 0x00, 0x00, 0x02, 0x06, 0x01, 0x00, 0x04, 0x0b, 0x08, 0x00, 0x01, 0x00, 0x00, 0x00
        /*0020*/ 	.byte	0x00, 0x00, 0x00, 0x00


//--------------------- .nv.info.wrap_kernel      --------------------------
	.section	.nv.info.wrap_kernel,"",@"SHT_CUDA_INFO"
	.sectionflags	@""
	.align	4


	//----- nvinfo : EIATTR_CUDA_API_VERSION
	.align		4
        /*0000*/ 	.byte	0x04, 0x37
        /*0002*/ 	.short	(.L_29 - .L_28)
.L_28:
        /*0004*/ 	.word	0x00000082


	//----- nvinfo : EIATTR_KPARAM_INFO
	.align		4
.L_29:
        /*0008*/ 	.byte	0x04, 0x17
        /*000a*/ 	.short	(.L_31 - .L_30)
.L_30:
        /*000c*/ 	.word	0x00000000
        /*0010*/ 	.short	0x0003
        /*0012*/ 	.short	0x0010
        /*0014*/ 	.byte	0x00, 0xf0, 0x11, 0x00


	//----- nvinfo : EIATTR_KPARAM_INFO
	.align		4
.L_31:
        /*0018*/ 	.byte	0x04, 0x17
        /*001a*/ 	.short	(.L_33 - .L_32)
.L_32:
        /*001c*/ 	.word	0x00000000
        /*0020*/ 	.short	0x0002
        /*0022*/ 	.short	0x000c
        /*0024*/ 	.byte	0x00, 0xf0, 0x11, 0x00


	//----- nvinfo : EIATTR_KPARAM_INFO
	.align		4
.L_33:
        /*0028*/ 	.byte	0x04, 0x17
        /*002a*/ 	.short	(.L_35 - .L_34)
.L_34:
        /*002c*/ 	.word	0x00000000
        /*0030*/ 	.short	0x0001
        /*0032*/ 	.short	0x0008
        /*0034*/ 	.byte	0x00, 0xf0, 0x11, 0x00


	//----- nvinfo : EIATTR_KPARAM_INFO
	.align		4
.L_35:
        /*0038*/ 	.byte	0x04, 0x17
        /*003a*/ 	.short	(.L_37 - .L_36)
.L_36:
        /*003c*/ 	.word	0x00000000
        /*0040*/ 	.short	0x0000
        /*0042*/ 	.short	0x0000
        /*0044*/ 	.byte	0x00, 0xf5, 0x21, 0x00


	//----- nvinfo : EIATTR_SPARSE_MMA_MASK
	.align		4
.L_37:
        /*0048*/ 	.byte	0x03, 0x50
        /*004a*/ 	.short	0x0000


	//----- nvinfo : EIATTR_MAXREG_COUNT
	.align		4
        /*004c*/ 	.byte	0x03, 0x1b
        /*004e*/ 	.short	0x00ff


	//----- nvinfo : EIATTR_MERCURY_ISA_VERSION
	.align		4
        /*0050*/ 	.byte	0x03, 0x5f
        /*0052*/ 	.short	0x0101


	//----- nvinfo : EIATTR_VRC_CTA_INIT_COUNT
	.align		4
        /*0054*/ 	.byte	0x02, 0x4a
	.zero		1
	.zero		1


	//----- nvinfo : EIATTR_EXIT_INSTR_OFFSETS
	.align		4
        /*0058*/ 	.byte	0x04, 0x1c
        /*005a*/ 	.short	(.L_39 - .L_38)


	//   ....[0]....
.L_38:
        /*005c*/ 	.word	0x00000010


	//----- nvinfo : EIATTR_CBANK_PARAM_SIZE
	.align		4
.L_39:
        /*0060*/ 	.byte	0x03, 0x19
        /*0062*/ 	.short	0x0014


	//----- nvinfo : EIATTR_PARAM_CBANK
	.align		4
        /*0064*/ 	.byte	0x04, 0x0a
        /*0066*/ 	.short	(.L_41 - .L_40)
	.align		4
.L_40:
        /*0068*/ 	.word	index@(.nv.constant0.wrap_kernel)
        /*006c*/ 	.short	0x0380
        /*006e*/ 	.short	0x0014


	//----- nvinfo : EIATTR_SW_WAR
	.align		4
.L_41:
        /*0070*/ 	.byte	0x04, 0x36
        /*0072*/ 	.short	(.L_43 - .L_42)
.L_42:
        /*0074*/ 	.word	0x00000008
.L_43:


//--------------------- .nv.info.gather_kernel_new --------------------------
	.section	.nv.info.gather_kernel_new,"",@"SHT_CUDA_INFO"
	.sectionflags	@""
	.align	4


	//----- nvinfo : EIATTR_CUDA_API_VERSION
	.align		4
        /*0000*/ 	.byte	0x04, 0x37
        /*0002*/ 	.short	(.L_45 - .L_44)
.L_44:
        /*0004*/ 	.word	0x00000082


	//----- nvinfo : EIATTR_KPARAM_INFO
	.align		4
.L_45:
        /*0008*/ 	.byte	0x04, 0x17
        /*000a*/ 	.short	(.L_47 - .L_46)
.L_46:
        /*000c*/ 	.word	0x00000000
        /*0010*/ 	.short	0x0007
        /*0012*/ 	.short	0x0028
        /*0014*/ 	.byte	0x00, 0xf0, 0x11, 0x00


	//----- nvinfo : EIATTR_KPARAM_INFO
	.align		4
.L_47:
        /*0018*/ 	.byte	0x04, 0x17
        /*001a*/ 	.short	(.L_49 - .L_48)
.L_48:
        /*001c*/ 	.word	0x00000000
        /*0020*/ 	.short	0x0006
        /*0022*/ 	.short	0x0024
        /*0024*/ 	.byte	0x00, 0xf0, 0x11, 0x00


	//----- nvinfo : EIATTR_KPARAM_INFO
	.align		4
.L_49:
        /*0028*/ 	.byte	0x04, 0x17
        /*002a*/ 	.short	(.L_51 - .L_50)
.L_50:
        /*002c*/ 	.word	0x00000000
        /*0030*/ 	.short	0x0005
        /*0032*/ 	.short	0x0020
        /*0034*/ 	.byte	0x00, 0xf0, 0x11, 0x00


	//----- nvinfo : EIATTR_KPARAM_INFO
	.align		4
.L_51:
        /*0038*/ 	.byte	0x04, 0x17
        /*003a*/ 	.short	(.L_53 - .L_52)
.L_52:
        /*003c*/ 	.word	0x00000000
        /*0040*/ 	.short	0x0004
        /*0042*/ 	.short	0x001c
        /*0044*/ 	.byte	0x00, 0xf0, 0x11, 0x00


	//----- nvinfo : EIATTR_KPARAM_INFO
	.align		4
.L_53:
        /*0048*/ 	.byte	0x04, 0x17
        /*004a*/ 	.short	(.L_55 - .L_54)
.L_54:
        /*004c*/ 	.word	0x00000000
        /*0050*/ 	.short	0x0003
        /*0052*/ 	.short	0x0018
        /*0054*/ 	.byte	0x00, 0xf0, 0x11, 0x00


	//----- nvinfo : EIATTR_KPARAM_INFO
	.align		4
.L_55:
        /*0058*/ 	.byte	0x04, 0x17
        /*005a*/ 	.short	(.L_57 - .L_56)
.L_56:
        /*005c*/ 	.word	0x00000000
        /*0060*/ 	.short	0x0002
        /*0062*/ 	.short	0x0010
        /*0064*/ 	.byte	0x00, 0xf5, 0x21, 0x00


	//----- nvinfo : EIATTR_KPARAM_INFO
	.align		4
.L_57:
        /*0068*/ 	.byte	0x04, 0x17
        /*006a*/ 	.short	(.L_59 - .L_58)
.L_58:
        /*006c*/ 	.word	0x00000000
        /*0070*/ 	.short	0x0001
        /*0072*/ 	.short	0x0008
        /*0074*/ 	.byte	0x00, 0xf5, 0x21, 0x00


	//----- nvinfo : EIATTR_KPARAM_INFO
	.align		4
.L_59:
        /*0078*/ 	.byte	0x04, 0x17
        /*007a*/ 	.short	(.L_61 - .L_60)
.L_60:
        /*007c*/ 	.word	0x00000000
        /*0080*/ 	.short	0x0000
        /*0082*/ 	.short	0x0000
        /*0084*/ 	.byte	0x00, 0xf5, 0x21, 0x00


	//----- nvinfo : EIATTR_SPARSE_MMA_MASK
	.align		4
.L_61:
        /*0088*/ 	.byte	0x03, 0x50
        /*008a*/ 	.short	0x0000


	//----- nvinfo : EIATTR_MAXREG_COUNT
	.align		4
        /*008c*/ 	.byte	0x03, 0x1b
        /*008e*/ 	.short	0x00ff


	//----- nvinfo : EIATTR_MERCURY_ISA_VERSION
	.align		4
        /*0090*/ 	.byte	0x03, 0x5f
        /*0092*/ 	.short	0x0101


	//----- nvinfo : EIATTR_VRC_CTA_INIT_COUNT
	.align		4
        /*0094*/ 	.byte	0x02, 0x4a
	.zero		1
	.zero		1


	//----- nvinfo : EIATTR_EXIT_INSTR_OFFSETS
	.align		4
        /*0098*/ 	.byte	0x04, 0x1c
        /*009a*/ 	.short	(.L_63 - .L_62)


	//   ....[0]....
.L_62:
        /*009c*/ 	.word	0x00000150


	//   ....[1]....
        /*00a0*/ 	.word	0x00002870


	//----- nvinfo : EIATTR_CRS_STACK_SIZE
	.align		4
.L_63:
        /*00a4*/ 	.byte	0x04, 0x1e
        /*00a6*/ 	.short	(.L_65 - .L_64)
.L_64:
        /*00a8*/ 	.word	0x00000000


	//----- nvinfo : EIATTR_CBANK_PARAM_SIZE
	.align		4
.L_65:
        /*00ac*/ 	.byte	0x03, 0x19
        /*00ae*/ 	.short	0x002c


	//----- nvinfo : EIATTR_PARAM_CBANK
	.align		4
        /*00b0*/ 	.byte	0x04, 0x0a
        /*00b2*/ 	.short	(.L_67 - .L_66)
	.align		4
.L_66:
        /*00b4*/ 	.word	index@(.nv.constant0.gather_kernel_new)
        /*00b8*/ 	.short	0x0380
        /*00ba*/ 	.short	0x002c


	//----- nvinfo : EIATTR_SW_WAR
	.align		4
.L_67:
        /*00bc*/ 	.byte	0x04, 0x36
        /*00be*/ 	.short	(.L_69 - .L_68)
.L_68:
        /*00c0*/ 	.word	0x00000008
.L_69:


//--------------------- .nv.info.gather_kernel    --------------------------
	.section	.nv.info.gather_kernel,"",@"SHT_CUDA_INFO"
	.sectionflags	@""
	.align	4


	//----- nvinfo : EIATTR_CUDA_API_VERSION
	.align		4
        /*0000*/ 	.byte	0x04, 0x37
        /*0002*/ 	.short	(.L_71 - .L_70)
.L_70:
        /*0004*/ 	.word	0x00000082


	//----- nvinfo : EIATTR_KPARAM_INFO
	.align		4
.L_71:
        /*0008*/ 	.byte	0x04, 0x17
        /*000a*/ 	.short	(.L_73 - .L_72)
.L_72:
        /*000c*/ 	.word	0x00000000
        /*0010*/ 	.short	0x0007
        /*0012*/ 	.short	0x0028
        /*0014*/ 	.byte	0x00, 0xf0, 0x11, 0x00


	//----- nvinfo : EIATTR_KPARAM_INFO
	.align		4
.L_73:
        /*0018*/ 	.byte	0x04, 0x17
        /*001a*/ 	.short	(.L_75 - .L_74)
.L_74:
        /*001c*/ 	.word	0x00000000
        /*0020*/ 	.short	0x0006
        /*0022*/ 	.short	0x0024
        /*0024*/ 	.byte	0x00, 0xf0, 0x11, 0x00


	//----- nvinfo : EIATTR_KPARAM_INFO
	.align		4
.L_75:
        /*0028*/ 	.byte	0x04, 0x17
        /*002a*/ 	.short	(.L_77 - .L_76)
.L_76:
        /*002c*/ 	.word	0x00000000
        /*0030*/ 	.short	0x0005
        /*0032*/ 	.short	0x0020
        /*0034*/ 	.byte	0x00, 0xf0, 0x11, 0x00


	//----- nvinfo : EIATTR_KPARAM_INFO
	.align		4
.L_77:
        /*0038*/ 	.byte	0x04, 0x17
        /*003a*/ 	.short	(.L_79 - .L_78)
.L_78:
        /*003c*/ 	.word	0x00000000
        /*0040*/ 	.short	0x0004
        /*0042*/ 	.short	0x001c
        /*0044*/ 	.byte	0x00, 0xf0, 0x11, 0x00


	//----- nvinfo : EIATTR_KPARAM_INFO
	.align		4
.L_79:
        /*0048*/ 	.byte	0x04, 0x17
        /*004a*/ 	.short	(.L_81 - .L_80)
.L_80:
        /*004c*/ 	.word	0x00000000
        /*0050*/ 	.short	0x0003
        /*0052*/ 	.short	0x0018
        /*0054*/ 	.byte	0x00, 0xf0, 0x11, 0x00


	//----- nvinfo : EIATTR_KPARAM_INFO
	.align		4
.L_81:
        /*0058*/ 	.byte	0x04, 0x17
        /*005a*/ 	.short	(.L_83 - .L_82)
.L_82:
        /*005c*/ 	.word	0x00000000
        /*0060*/ 	.short	0x0002
        /*0062*/ 	.short	0x0010
        /*0064*/ 	.byte	0x00, 0xf5, 0x21, 0x00


	//----- nvinfo : EIATTR_KPARAM_INFO
	.align		4
.L_83:
        /*0068*/ 	.byte	0x04, 0x17
        /*006a*/ 	.short	(.L_85 - .L_84)
.L_84:
        /*006c*/ 	.word	0x00000000
        /*0070*/ 	.short	0x0001
        /*0072*/ 	.short	0x0008
        /*0074*/ 	.byte	0x00, 0xf5, 0x21, 0x00


	//----- nvinfo : EIATTR_KPARAM_INFO
	.align		4
.L_85:
        /*0078*/ 	.byte	0x04, 0x17
        /*007a*/ 	.short	(.L_87 - .L_86)
.L_86:
        /*007c*/ 	.word	0x00000000
        /*0080*/ 	.short	0x0000
        /*0082*/ 	.short	0x0000
        /*0084*/ 	.byte	0x00, 0xf5, 0x21, 0x00


	//----- nvinfo : EIATTR_SPARSE_MMA_MASK
	.align		4
.L_87:
        /*0088*/ 	.byte	0x03, 0x50
        /*008a*/ 	.short	0x0000


	//----- nvinfo : EIATTR_MAXREG_COUNT
	.align		4
        /*008c*/ 	.byte	0x03, 0x1b
        /*008e*/ 	.short	0x00ff


	//----- nvinfo : EIATTR_MERCURY_ISA_VERSION
	.align		4
        /*0090*/ 	.byte	0x03, 0x5f
        /*0092*/ 	.short	0x0101


	//----- nvinfo : EIATTR_VRC_CTA_INIT_COUNT
	.align		4
        /*0094*/ 	.byte	0x02, 0x4a
	.zero		1
	.zero		1


	//----- nvinfo : EIATTR_EXIT_INSTR_OFFSETS
	.align		4
        /*0098*/ 	.byte	0x04, 0x1c
        /*009a*/ 	.short	(.L_89 - .L_88)


	//   ....[0]....
.L_88:
        /*009c*/ 	.word	0x00000120


	//   ....[1]....
        /*00a0*/ 	.word	0x00000740


	//   ....[2]....
        /*00a4*/ 	.word	0x00001990


	//----- nvinfo : EIATTR_CRS_STACK_SIZE
	.align		4
.L_89:
        /*00a8*/ 	.byte	0x04, 0x1e
        /*00aa*/ 	.short	(.L_91 - .L_90)
.L_90:
        /*00ac*/ 	.word	0x00000000


	//----- nvinfo : EIATTR_CBANK_PARAM_SIZE
	.align		4
.L_91:
        /*00b0*/ 	.byte	0x03, 0x19
        /*00b2*/ 	.short	0x002c


	//----- nvinfo : EIATTR_PARAM_CBANK
	.align		4
        /*00b4*/ 	.byte	0x04, 0x0a
        /*00b6*/ 	.short	(.L_93 - .L_92)
	.align		4
.L_92:
        /*00b8*/ 	.word	index@(.nv.constant0.gather_kernel)
        /*00bc*/ 	.short	0x0380
        /*00be*/ 	.short	0x002c


	//----- nvinfo : EIATTR_SW_WAR
	.align		4
.L_93:
        /*00c0*/ 	.byte	0x04, 0x36
        /*00c2*/ 	.short	(.L_95 - .L_94)
.L_94:
        /*00c4*/ 	.word	0x00000008
.L_95:


//--------------------- .nv.callgraph             --------------------------
	.section	.nv.callgraph,"",@"SHT_CUDA_CALLGRAPH"
	.align	4
	.sectionentsize	8
	.align		4
        /*0000*/ 	.word	0x00000000
	.align		4
        /*0004*/ 	.word	0xffffffff
	.align		4
        /*0008*/ 	.word	0x00000000
	.align		4
        /*000c*/ 	.word	0xfffffffe
	.align		4
        /*0010*/ 	.word	0x00000000
	.align		4
        /*0014*/ 	.word	0xfffffffd
	.align		4
        /*0018*/ 	.word	0x00000000
	.align		4
        /*001c*/ 	.word	0xfffffffc


//--------------------- .text.wrap_kernel         --------------------------
	.section	.text.wrap_kernel,"ax",@progbits
	.align	128
        .global         wrap_kernel
        .type           wrap_kernel,@function
        .size           wrap_kernel,(.L_x_124 - wrap_kernel)
        .other          wrap_kernel,@"STO_CUDA_ENTRY STV_DEFAULT"
wrap_kernel:
.text.wrap_kernel:
[----:B------:R-:W-:Y:S01]  /*0000*/  LDC R1, c[0x0][0x37c] ;  /* 0x0000df00ff017b82 */ /* 0x000fe20000000800 */
[----:B------:R-:W-:Y:S05]  /*0010*/  EXIT ;  /* 0x000000000000794d */ /* 0x000fea0003800000 */
.L_x_0:
[----:B------:R-:W-:-:S00]  /*0020*/  BRA `(.L_x_0) ;  /* 0xfffffffc00fc7947 */ /* 0x000fc0000383ffff */
[----:B------:R-:W-:-:S00]  /*0030*/  NOP ;  /* 0x0000000000007918 */ /* 0x000fc00000000000 */
        /* <DEDUP_REMOVED lines=12> */
.L_x_124:


//--------------------- .text.gather_kernel_new   --------------------------
	.section	.text.gather_kernel_new,"ax",@progbits
	.align	128
        .global         gather_kernel_new
        .type           gather_kernel_new,@function
        .size           gather_kernel_new,(.L_x_121 - gather_kernel_new)
        .other          gather_kernel_new,@"STO_CUDA_ENTRY STV_DEFAULT"
gather_kernel_new:
.text.gather_kernel_new:
[----:B------:R-:W-:Y:S01]  /*0000*/  LDC R1, c[0x0][0x37c] ;  /* 0x0000df00ff017b82 */ /* 0x000fe20000000800 */
[----:B------:R-:W0:Y:S01]  /*0010*/  S2R R2, SR_CTAID.X ;  /* 0x0000000000027919 */ /* 0x000e220000002500 */
[----:B------:R-:W0:Y:S01]  /*0020*/  LDCU UR4, c[0x0][0x360] ;  /* 0x00006c00ff0477ac */ /* 0x000e220008000800 */
[----:B------:R-:W0:Y:S01]  /*0030*/  S2R R3, SR_TID.X ;  /* 0x0000000000037919 */ /* 0x000e220000002100 */
[----:B------:R-:W1:Y:S01]  /*0040*/  LDCU UR5, c[0x0][0x3a0] ;  /* 0x00007400ff0577ac */ /* 0x000e620008000800 */
[----:B------:R-:W2:Y:S01]  /*0050*/  S2R R11, SR_CTAID.Y ;  /* 0x00000000000b7919 */ /* 0x000ea20000002600 */
[----:B------:R-:W2:Y:S01]  /*0060*/  LDCU UR6, c[0x0][0x364] ;  /* 0x00006c80ff0677ac */ /* 0x000ea20008000800 */
[----:B------:R-:W2:Y:S01]  /*0070*/  S2R R0, SR_TID.Y ;  /* 0x0000000000007919 */ /* 0x000ea20000002200 */
[----:B------:R-:W3:Y:S01]  /*0080*/  LDCU UR8, c[0x0][0x398] ;  /* 0x00007300ff0877ac */ /* 0x000ee20008000800 */
[----:B------:R-:W4:Y:S01]  /*0090*/  S2R R4, SR_CTAID.Z ;  /* 0x0000000000047919 */ /* 0x000f220000002700 */
[----:B------:R-:W4:Y:S01]  /*00a0*/  LDCU UR7, c[0x0][0x368] ;  /* 0x00006d00ff0777ac */ /* 0x000f220008000800 */
[----:B------:R-:W4:Y:S01]  /*00b0*/  S2R R5, SR_TID.Z ;  /* 0x0000000000057919 */ /* 0x000f220000002300 */
[----:B------:R-:W5:Y:S01]  /*00c0*/  LDCU UR9, c[0x0][0x3a8] ;  /* 0x00007500ff0977ac */ /* 0x000f620008000800 */
[----:B-1----:R-:W-:-:S04]  /*00d0*/  USHF.L.U32 UR5, UR5, 0x1, URZ ;  /* 0x0000000105057899 */ /* 0x002fc800080006ff */
[----:B---3--:R-:W-:Y:S01]  /*00e0*/  ULEA UR8, UR8, UR5, 0x1 ;  /* 0x0000000508087291 */ /* 0x008fe2000f8e08ff */
[----:B0-----:R-:W-:Y:S02]  /*00f0*/  IMAD R2, R2, UR4, R3 ;  /* 0x0000000402027c24 */ /* 0x001fe4000f8e0203 */
[----:B--2---:R-:W-:-:S05]  /*0100*/  IMAD R11, R11, UR6, R0 ;  /* 0x000000060b0b7c24 */ /* 0x004fca000f8e0200 */
[----:B------:R-:W-:Y:S01]  /*0110*/  VIMNMX R0, PT, PT, R2, R11, !PT ;  /* 0x0000000b02007248 */ /* 0x000fe20007fe0100 */
[----:B----4-:R-:W-:-:S03]  /*0120*/  IMAD R3, R4, UR7, R5 ;  /* 0x0000000704037c24 */ /* 0x010fc6000f8e0205 */
[----:B------:R-:W-:-:S04]  /*0130*/  ISETP.GE.AND P0, PT, R0, UR8, PT ;  /* 0x0000000800007c0c */ /* 0x000fc8000bf06270 */
[----:B-----5:R-:W-:-:S13]  /*0140*/  ISETP.GE.OR P0, PT, R3, UR9, P0 ;  /* 0x0000000903007c0c */ /* 0x020fda0008706670 */
[----:B------:R-:W-:Y:S05]  /*0150*/  @P0 EXIT ;  /* 0x000000000000094d */ /* 0x000fea0003800000 */
[----:B------:R-:W0:Y:S01]  /*0160*/  LDCU UR4, c[0x0][0x39c] ;  /* 0x00007380ff0477ac */ /* 0x000e220008000800 */
[----:B------:R-:W-:Y:S01]  /*0170*/  HFMA2 R4, -RZ, RZ, 0, 5.9604644775390625e-08 ;  /* 0x00000001ff047431 */ /* 0x000fe200000001ff */
[----:B------:R-:W-:Y:S01]  /*0180*/  UMOV UR6, 0x54442d18 ;  /* 0x54442d1800067882 */ /* 0x000fe20000000000 */
[----:B------:R-:W-:Y:S01]  /*0190*/  UMOV UR7, 0x400921fb ;  /* 0x400921fb00077882 */ /* 0x000fe20000000000 */
[----:B0-----:R-:W0:Y:S08]  /*01a0*/  F2F.F64.F32 R8, UR4 ;  /* 0x0000000400087d10 */ /* 0x001e300008201800 */
[----:B0-----:R-:W0:Y:S02]  /*01b0*/  MUFU.RCP64H R5, R9 ;  /* 0x0000000900057308 */ /* 0x001e240000001800 */
[----:B0-----:R-:W-:-:S08]  /*01c0*/  DFMA R6, -R8, R4, 1 ;  /* 0x3ff000000806742b */ /* 0x001fd00000000104 */
[----:B------:R-:W-:-:S08]  /*01d0*/  DFMA R6, R6, R6, R6 ;  /* 0x000000060606722b */ /* 0x000fd00000000006 */
[----:B------:R-:W-:-:S08]  /*01e0*/  DFMA R6, R4, R6, R4 ;  /* 0x000000060406722b */ /* 0x000fd00000000004 */
[----:B------:R-:W-:-:S08]  /*01f0*/  DFMA R4, -R8, R6, 1 ;  /* 0x3ff000000804742b */ /* 0x000fd00000000106 */
[----:B------:R-:W-:-:S08]  /*0200*/  DFMA R4, R6, R4, R6 ;  /* 0x000000040604722b */ /* 0x000fd00000000006 */
[----:B------:R-:W-:-:S08]  /*0210*/  DMUL R6, R4, UR6 ;  /* 0x0000000604067c28 */ /* 0x000fd00008000000 */
[----:B------:R-:W-:-:S08]  /*0220*/  DFMA R12, -R8, R6, UR6 ;  /* 0x00000006080c7e2b */ /* 0x000fd00008000106 */
[----:B------:R-:W-:-:S10]  /*0230*/  DFMA R4, R4, R12, R6 ;  /* 0x0000000c0404722b */ /* 0x000fd40000000006 */
[----:B------:R-:W-:-:S05]  /*0240*/  FFMA R0, RZ, R9, R5 ;  /* 0x00000009ff007223 */ /* 0x000fca0000000005 */
[----:B------:R-:W-:-:S13]  /*0250*/  FSETP.GT.AND P0, PT, |R0|, 1.469367938527859385e-39, PT ;  /* 0x001000000000780b */ /* 0x000fda0003f04200 */
[----:B------:R-:W-:Y:S05]  /*0260*/  @P0 BRA `(.L_x_1) ;  /* 0x0000000000200947 */ /* 0x000fea0003800000 */
[----:B------:R-:W-:Y:S01]  /*0270*/  MOV R10, 0x54442d18 ;  /* 0x54442d18000a7802 */ /* 0x000fe20000000f00 */
[----:B------:R-:W-:Y:S01]  /*0280*/  IMAD.MOV.U32 R6, RZ, RZ, R8 ;  /* 0x000000ffff067224 */ /* 0x000fe200078e0008 */
[----:B------:R-:W-:Y:S02]  /*0290*/  MOV R19, 0x400921fb ;  /* 0x400921fb00137802 */ /* 0x000fe40000000f00 */
[----:B------:R-:W-:Y:S02]  /*02a0*/  MOV R7, R9 ;  /* 0x0000000900077202 */ /* 0x000fe40000000f00 */
[----:B------:R-:W-:-:S07]  /*02b0*/  MOV R0, 0x2d0 ;  /* 0x000002d000007802 */ /* 0x000fce0000000f00 */
[----:B------:R-:W-:Y:S05]  /*02c0*/  CALL.REL.NOINC `($__internal_0_$__cuda_sm20_div_rn_f64_full) ;  /* 0x00000024006c7944 */ /* 0x000fea0003c00000 */
[----:B------:R-:W-:Y:S02]  /*02d0*/  MOV R4, R6 ;  /* 0x0000000600047202 */ /* 0x000fe40000000f00 */
[----:B------:R-:W-:-:S07]  /*02e0*/  MOV R5, R7 ;  /* 0x0000000700057202 */ /* 0x000fce0000000f00 */
.L_x_1:
[----:B------:R-:W0:Y:S01]  /*02f0*/  MUFU.RCP64H R7, R9 ;  /* 0x0000000900077308 */ /* 0x000e220000001800 */
[----:B------:R-:W-:Y:S01]  /*0300*/  IMAD.MOV.U32 R6, RZ, RZ, 0x1 ;  /* 0x00000001ff067424 */ /* 0x000fe200078e00ff */
[----:B------:R-:W-:Y:S01]  /*0310*/  UMOV UR6, 0xc9be45de ;  /* 0xc9be45de00067882 */ /* 0x000fe20000000000 */
[----:B------:R-:W-:-:S05]  /*0320*/  UMOV UR7, 0x4023bd3c ;  /* 0x4023bd3c00077882 */ /* 0x000fca0000000000 */
[----:B------:R-:W1:Y:S01]  /*0330*/  F2F.F32.F64 R4, R4 ;  /* 0x0000000400047310 */ /* 0x000e620000301000 */
[----:B0-----:R-:W-:Y:S01]  /*0340*/  DFMA R12, -R8, R6, 1 ;  /* 0x3ff00000080c742b */ /* 0x001fe20000000106 */
[----:B-1----:R-:W-:-:S07]  /*0350*/  R2UR UR11, R4 ;  /* 0x00000000040b72ca */ /* 0x002fce00000e0000 */
[----:B------:R-:W-:-:S08]  /*0360*/  DFMA R12, R12, R12, R12 ;  /* 0x0000000c0c0c722b */ /* 0x000fd0000000000c */
[----:B------:R-:W-:-:S08]  /*0370*/  DFMA R12, R6, R12, R6 ;  /* 0x0000000c060c722b */ /* 0x000fd00000000006 */
[----:B------:R-:W-:-:S08]  /*0380*/  DFMA R6, -R8, R12, 1 ;  /* 0x3ff000000806742b */ /* 0x000fd0000000010c */
[----:B------:R-:W-:-:S08]  /*0390*/  DFMA R14, R12, R6, R12 ;  /* 0x000000060c0e722b */ /* 0x000fd0000000000c */
[----:B------:R-:W-:-:S08]  /*03a0*/  DMUL R6, R14, -UR6 ;  /* 0x800000060e067c28 */ /* 0x000fd00008000000 */
[----:B------:R-:W-:-:S08]  /*03b0*/  DFMA R12, -R8, R6, -UR6 ;  /* 0x80000006080c7e2b */ /* 0x000fd00008000106 */
[----:B------:R-:W-:-:S10]  /*03c0*/  DFMA R6, R14, R12, R6 ;  /* 0x0000000c0e06722b */ /* 0x000fd40000000006 */
[----:B------:R-:W-:-:S05]  /*03d0*/  FFMA R0, RZ, R9, R7 ;  /* 0x00000009ff007223 */ /* 0x000fca0000000007 */
[----:B------:R-:W-:-:S13]  /*03e0*/  FSETP.GT.AND P0, PT, |R0|, 1.469367938527859385e-39, PT ;  /* 0x001000000000780b */ /* 0x000fda0003f04200 */
[----:B------:R-:W-:Y:S05]  /*03f0*/  @P0 BRA `(.L_x_2) ;  /* 0x0000000000180947 */ /* 0x000fea0003800000 */
[----:B------:R-:W-:Y:S01]  /*0400*/  MOV R6, R8 ;  /* 0x0000000800067202 */ /* 0x000fe20000000f00 */
[----:B------:R-:W-:Y:S01]  /*0410*/  IMAD.MOV.U32 R19, RZ, RZ, -0x3fdc42c4 ;  /* 0xc023bd3cff137424 */ /* 0x000fe200078e00ff */
[----:B------:R-:W-:Y:S02]  /*0420*/  MOV R7, R9 ;  /* 0x0000000900077202 */ /* 0x000fe40000000f00 */
[----:B------:R-:W-:Y:S02]  /*0430*/  MOV R10, 0xc9be45de ;  /* 0xc9be45de000a7802 */ /* 0x000fe40000000f00 */
[----:B------:R-:W-:-:S07]  /*0440*/  MOV R0, 0x460 ;  /* 0x0000046000007802 */ /* 0x000fce0000000f00 */
[----:B------:R-:W-:Y:S05]  /*0450*/  CALL.REL.NOINC `($__internal_0_$__cuda_sm20_div_rn_f64_full) ;  /* 0x0000002400087944 */ /* 0x000fea0003c00000 */
.L_x_2:
[----:B------:R-:W0:Y:S01]  /*0460*/  LDCU UR4, c[0x0][0x398] ;  /* 0x00007300ff0477ac */ /* 0x000e220008000800 */
[----:B------:R-:W1:Y:S01]  /*0470*/  F2F.F32.F64 R6, R6 ;  /* 0x0000000600067310 */ /* 0x000e620000301000 */
[----:B------:R-:W-:Y:S01]  /*0480*/  UIMAD UR6, UR8, UR8, URZ ;  /* 0x00000008080672a4 */ /* 0x000fe2000f8e02ff */
[----:B------:R-:W2:Y:S05]  /*0490*/  LDCU UR9, c[0x0][0x3a0] ;  /* 0x00007400ff0977ac */ /* 0x000eaa0008000800 */
[----:B------:R-:W-:-:S04]  /*04a0*/  I2FP.F32.U32 R31, UR6 ;  /* 0x00000006001f7c45 */ /* 0x000fc80008201000 */
[----:B------:R-:W3:Y:S01]  /*04b0*/  MUFU.RCP R0, R31 ;  /* 0x0000001f00007308 */ /* 0x000ee20000001000 */
[----:B-1----:R-:W-:Y:S01]  /*04c0*/  R2UR UR14, R6 ;  /* 0x00000000060e72ca */ /* 0x002fe200000e0000 */
[----:B0-----:R-:W-:-:S06]  /*04d0*/  ULEA UR7, UR4, 0x1, 0x1 ;  /* 0x0000000104077891 */ /* 0x001fcc000f8e08ff */
[----:B------:R-:W-:Y:S01]  /*04e0*/  I2FP.F32.S32 R33, UR7 ;  /* 0x0000000700217c45 */ /* 0x000fe20008201400 */
[----:B--2---:R-:W-:-:S04]  /*04f0*/  UIADD3 UR9, UPT, UPT, UR9, UR4, URZ ;  /* 0x0000000409097290 */ /* 0x004fc8000fffe0ff */
[----:B------:R-:W-:Y:S01]  /*0500*/  FMUL R33, R33, R33 ;  /* 0x0000002121217220 */ /* 0x000fe20000400000 */
[----:B------:R-:W-:Y:S01]  /*0510*/  UIMAD UR4, UR8, UR9, UR9 ;  /* 0x00000009080472a4 */ /* 0x000fe2000f8e0209 */
[----:B---3--:R-:W-:Y:S02]  /*0520*/  FFMA R5, -R31, R0, 1 ;  /* 0x3f8000001f057423 */ /* 0x008fe40000000100 */
[----:B------:R-:W0:Y:S02]  /*0530*/  FCHK P0, R33, R31 ;  /* 0x0000001f21007302 */ /* 0x000e240000000000 */
[----:B------:R-:W-:Y:S01]  /*0540*/  FFMA R0, R0, R5, R0 ;  /* 0x0000000500007223 */ /* 0x000fe20000000000 */
[----:B------:R-:W-:-:S03]  /*0550*/  MOV R6, UR4 ;  /* 0x0000000400067c02 */ /* 0x000fc60008000f00 */
[----:B------:R-:W-:Y:S02]  /*0560*/  FFMA R5, R33, R0, RZ ;  /* 0x0000000021057223 */ /* 0x000fe400000000ff */
[----:B------:R-:W-:Y:S02]  /*0570*/  IMAD R6, R3, UR6, R6 ;  /* 0x0000000603067c24 */ /* 0x000fe4000f8e0206 */
[----:B------:R-:W-:-:S04]  /*0580*/  FFMA R4, -R31, R5, R33 ;  /* 0x000000051f047223 */ /* 0x000fc80000000121 */
[----:B------:R-:W-:Y:S01]  /*0590*/  FFMA R4, R0, R4, R5 ;  /* 0x0000000400047223 */ /* 0x000fe20000000005 */
[----:B------:R-:W-:Y:S01]  /*05a0*/  IMAD R5, R11, UR8, RZ ;  /* 0x000000080b057c24 */ /* 0x000fe2000f8e02ff */
[----:B0-----:R-:W-:Y:S06]  /*05b0*/  @!P0 BRA `(.L_x_3) ;  /* 0x00000000000c8947 */ /* 0x001fec0003800000 */
[----:B------:R-:W-:-:S07]  /*05c0*/  MOV R22, 0x5e0 ;  /* 0x000005e000167802 */ /* 0x000fce0000000f00 */
[----:B------:R-:W-:Y:S05]  /*05d0*/  CALL.REL.NOINC `($__internal_2_$__cuda_sm3x_div_rn_noftz_f32_slowpath) ;  /* 0x0000002800807944 */ /* 0x000fea0003c00000 */
[----:B------:R-:W-:-:S07]  /*05e0*/  MOV R4, R0 ;  /* 0x0000000000047202 */ /* 0x000fce0000000f00 */
.L_x_3:
[----:B------:R-:W0:Y:S01]  /*05f0*/  LDCU UR4, c[0x0][0x3a4] ;  /* 0x00007480ff0477ac */ /* 0x000e220008000800 */
[----:B------:R-:W-:Y:S01]  /*0600*/  CS2R R20, SRZ ;  /* 0x0000000000147805 */ /* 0x000fe2000001ff00 */
[----:B------:R-:W1:Y:S01]  /*0610*/  LDCU.64 UR12, c[0x0][0x358] ;  /* 0x00006b00ff0c77ac */ /* 0x000e620008000a00 */
[----:B0-----:R-:W-:-:S09]  /*0620*/  UISETP.GE.AND UP0, UPT, UR4, 0x1, UPT ;  /* 0x000000010400788c */ /* 0x001fd2000bf06270 */
[----:B-1----:R-:W-:Y:S05]  /*0630*/  BRA.U !UP0, `(.L_x_4) ;  /* 0x00000021086c7547 */ /* 0x002fea000b800000 */
[----:B------:R-:W-:Y:S01]  /*0640*/  I2FP.F32.U32 R9, UR8 ;  /* 0x0000000800097c45 */ /* 0x000fe20008201000 */
[----:B------:R-:W-:Y:S01]  /*0650*/  BSSY.RECONVERGENT B2, `(.L_x_5) ;  /* 0x000000f000027945 */ /* 0x000fe20003800200 */
[----:B------:R-:W-:Y:S02]  /*0660*/  IADD3 R33, PT, PT, R2, -UR9, RZ ;  /* 0x8000000902217c10 */ /* 0x000fe4000fffe0ff */
[----:B------:R-:W0:Y:S02]  /*0670*/  MUFU.RCP R0, R9 ;  /* 0x0000000900007308 */ /* 0x000e240000001000 */
[----:B------:R-:W-:-:S06]  /*0680*/  I2FP.F32.S32 R33, R33 ;  /* 0x0000002100217245 */ /* 0x000fcc0000201400 */
[----:B------:R-:W1:Y:S01]  /*0690*/  FCHK P0, R33, R9 ;  /* 0x0000000921007302 */ /* 0x000e620000000000 */
[----:B0-----:R-:W-:-:S04]  /*06a0*/  FFMA R7, -R9, R0, 1 ;  /* 0x3f80000009077423 */ /* 0x001fc80000000100 */
[----:B------:R-:W-:-:S04]  /*06b0*/  FFMA R0, R0, R7, R0 ;  /* 0x0000000700007223 */ /* 0x000fc80000000000 */
[----:B------:R-:W-:-:S04]  /*06c0*/  FFMA R7, R33, R0, RZ ;  /* 0x0000000021077223 */ /* 0x000fc800000000ff */
[----:B------:R-:W-:-:S04]  /*06d0*/  FFMA R8, -R9, R7, R33 ;  /* 0x0000000709087223 */ /* 0x000fc80000000121 */
[----:B------:R-:W-:Y:S01]  /*06e0*/  FFMA R7, R0, R8, R7 ;  /* 0x0000000800077223 */ /* 0x000fe20000000007 */
[----:B-1----:R-:W-:Y:S06]  /*06f0*/  @!P0 BRA `(.L_x_6) ;  /* 0x0000000000108947 */ /* 0x002fec0003800000 */
[----:B------:R-:W-:Y:S01]  /*0700*/  IMAD.MOV.U32 R31, RZ, RZ, R9 ;  /* 0x000000ffff1f7224 */ /* 0x000fe200078e0009 */
[----:B------:R-:W-:-:S07]  /*0710*/  MOV R22, 0x730 ;  /* 0x0000073000167802 */ /* 0x000fce0000000f00 */
[----:B------:R-:W-:Y:S05]  /*0720*/  CALL.REL.NOINC `($__internal_2_$__cuda_sm3x_div_rn_noftz_f32_slowpath) ;  /* 0x00000028002c7944 */ /* 0x000fea0003c00000 */
[----:B------:R-:W-:-:S07]  /*0730*/  MOV R7, R0 ;  /* 0x0000000000077202 */ /* 0x000fce0000000f00 */
.L_x_6:
[----:B------:R-:W-:Y:S05]  /*0740*/  BSYNC.RECONVERGENT B2 ;  /* 0x0000000000027941 */ /* 0x000fea0003800200 */
.L_x_5:
[----:B------:R-:W0:Y:S01]  /*0750*/  MUFU.RCP R8, R9 ;  /* 0x0000000900087308 */ /* 0x000e220000001000 */
[----:B------:R-:W-:Y:S01]  /*0760*/  IADD3 R0, PT, PT, R11, -UR9, RZ ;  /* 0x800000090b007c10 */ /* 0x000fe2000fffe0ff */
[----:B------:R-:W-:Y:S03]  /*0770*/  BSSY.RECONVERGENT B2, `(.L_x_7) ;  /* 0x000000d000027945 */ /* 0x000fe60003800200 */
[----:B------:R-:W-:-:S04]  /*0780*/  I2FP.F32.S32 R33, R0 ;  /* 0x0000000000217245 */ /* 0x000fc80000201400 */
[----:B------:R-:W1:Y:S01]  /*0790*/  FCHK P0, R33, R9 ;  /* 0x0000000921007302 */ /* 0x000e620000000000 */
[----:B0-----:R-:W-:-:S04]  /*07a0*/  FFMA R13, -R9, R8, 1 ;  /* 0x3f800000090d7423 */ /* 0x001fc80000000108 */
[----:B------:R-:W-:-:S04]  /*07b0*/  FFMA R8, R8, R13, R8 ;  /* 0x0000000d08087223 */ /* 0x000fc80000000008 */
[----:B------:R-:W-:-:S04]  /*07c0*/  FFMA R0, R8, R33, RZ ;  /* 0x0000002108007223 */ /* 0x000fc800000000ff */
[----:B------:R-:W-:-:S04]  /*07d0*/  FFMA R13, -R9, R0, R33 ;  /* 0x00000000090d7223 */ /* 0x000fc80000000121 */
[----:B------:R-:W-:Y:S01]  /*07e0*/  FFMA R8, R8, R13, R0 ;  /* 0x0000000d08087223 */ /* 0x000fe20000000000 */
[----:B-1----:R-:W-:Y:S06]  /*07f0*/  @!P0 BRA `(.L_x_8) ;  /* 0x0000000000108947 */ /* 0x002fec0003800000 */
[----:B------:R-:W-:Y:S02]  /*0800*/  MOV R31, R9 ;  /* 0x00000009001f7202 */ /* 0x000fe40000000f00 */
[----:B------:R-:W-:-:S07]  /*0810*/  MOV R22, 0x830 ;  /* 0x0000083000167802 */ /* 0x000fce0000000f00 */
[----:B------:R-:W-:Y:S05]  /*0820*/  CALL.REL.NOINC `($__internal_2_$__cuda_sm3x_div_rn_noftz_f32_slowpath) ;  /* 0x0000002400ec7944 */ /* 0x000fea0003c00000 */
[----:B------:R-:W-:-:S07]  /*0830*/  IMAD.MOV.U32 R8, RZ, RZ, R0 ;  /* 0x000000ffff087224 */ /* 0x000fce00078e0000 */
.L_x_8:
[----:B------:R-:W-:Y:S05]  /*0840*/  BSYNC.RECONVERGENT B2 ;  /* 0x0000000000027941 */ /* 0x000fea0003800200 */
.L_x_7:
[----:B------:R-:W-:Y:S01]  /*0850*/  I2FP.F32.S32 R12, UR5 ;  /* 0x00000005000c7c45 */ /* 0x000fe20008201400 */
[----:B------:R-:W-:Y:S01]  /*0860*/  BSSY.RECONVERGENT B2, `(.L_x_9) ;  /* 0x000000e000027945 */ /* 0x000fe20003800200 */
[----:B------:R-:W-:Y:S02]  /*0870*/  I2FP.F32.S32 R33, R2 ;  /* 0x0000000200217245 */ /* 0x000fe40000201400 */
[----:B------:R-:W0:Y:S08]  /*0880*/  MUFU.RCP R9, R12 ;  /* 0x0000000c00097308 */ /* 0x000e300000001000 */
        /* <DEDUP_REMOVED lines=10> */
[----:B------:R-:W-:-:S07]  /*0930*/  MOV R9, R0 ;  /* 0x0000000000097202 */ /* 0x000fce0000000f00 */
.L_x_10:
[----:B------:R-:W-:Y:S05]  /*0940*/  BSYNC.RECONVERGENT B2 ;  /* 0x0000000000027941 */ /* 0x000fea0003800200 */
.L_x_9:
[----:B------:R-:W0:Y:S01]  /*0950*/  MUFU.RCP R13, R12 ;  /* 0x0000000c000d7308 */ /* 0x000e220000001000 */
[----:B------:R-:W-:Y:S01]  /*0960*/  I2FP.F32.U32 R33, R11 ;  /* 0x0000000b00217245 */ /* 0x000fe20000201000 */
[----:B------:R-:W-:Y:S06]  /*0970*/  BSSY.RECONVERGENT B2, `(.L_x_11) ;  /* 0x000000c000027945 */ /* 0x000fec0003800200 */
        /* <DEDUP_REMOVED lines=11> */
.L_x_12:
[----:B------:R-:W-:Y:S05]  /*0a30*/  BSYNC.RECONVERGENT B2 ;  /* 0x0000000000027941 */ /* 0x000fea0003800200 */
.L_x_11:
[----:B------:R-:W0:Y:S01]  /*0a40*/  LDCU UR6, c[0x0][0x3a0] ;  /* 0x00007400ff0677ac */ /* 0x000e220008000800 */
[----:B------:R-:W-:Y:S01]  /*0a50*/  CS2R R20, SRZ ;  /* 0x0000000000147805 */ /* 0x000fe2000001ff00 */
[----:B0-----:R-:W-:Y:S02]  /*0a60*/  ULEA.HI UR4, UR6, UR6, URZ, 0x1 ;  /* 0x0000000606047291 */ /* 0x001fe4000f8f08ff */
[----:B------:R-:W-:Y:S02]  /*0a70*/  I2FP.F32.S32 R11, UR6 ;  /* 0x00000006000b7c45 */ /* 0x000fe40008201400 */
[----:B------:R-:W-:-:S03]  /*0a80*/  USHF.R.S32.HI UR10, URZ, 0x1, UR4 ;  /* 0x00000001ff0a7899 */ /* 0x000fc60008011404 */
[----:B------:R-:W-:-:S09]  /*0a90*/  UMOV UR4, URZ ;  /* 0x000000ff00047c82 */ /* 0x000fd20008000000 */
.L_x_57:
[----:B------:R-:W0:Y:S02]  /*0aa0*/  LDCU.64 UR6, c[0x0][0x390] ;  /* 0x00007200ff0677ac */ /* 0x000e240008000a00 */
[----:B0-----:R-:W-:-:S06]  /*0ab0*/  UIMAD.WIDE.U32 UR6, UR4, 0x4, UR6 ;  /* 0x00000004040678a5 */ /* 0x001fcc000f8e0006 */
[----:B------:R-:W-:Y:S02]  /*0ac0*/  MOV R14, UR6 ;  /* 0x00000006000e7c02 */ /* 0x000fe40008000f00 */
[----:B------:R-:W-:-:S05]  /*0ad0*/  MOV R15, UR7 ;  /* 0x00000007000f7c02 */ /* 0x000fca0008000f00 */
[----:B------:R-:W2:Y:S01]  /*0ae0*/  LDG.E R14, desc[UR12][R14.64] ;  /* 0x0000000c0e0e7981 */ /* 0x000ea2000c1e1900 */
[----:B------:R-:W-:Y:S01]  /*0af0*/  BSSY.RECONVERGENT B2, `(.L_x_13) ;  /* 0x00001cb000027945 */ /* 0x000fe20003800200 */
[----:B--2---:R-:W-:-:S04]  /*0b00*/  FMUL.RZ R17, R14, 0.15915493667125701904 ;  /* 0x3e22f9830e117820 */ /* 0x004fc8000040c000 */
[----:B------:R-:W0:Y:S08]  /*0b10*/  MUFU.COS R12, R17 ;  /* 0x00000011000c7308 */ /* 0x000e300000000000 */
[----:B------:R-:W1:Y:S01]  /*0b20*/  MUFU.SIN R0, R17 ;  /* 0x0000001100007308 */ /* 0x000e620000000400 */
[----:B0-----:R-:W-:Y:S02]  /*0b30*/  R2UR UR15, R12 ;  /* 0x000000000c0f72ca */ /* 0x001fe400000e0000 */
[----:B-1----:R-:W-:-:S11]  /*0b40*/  R2UR UR7, R0 ;  /* 0x00000000000772ca */ /* 0x002fd600000e0000 */
[----:B------:R-:W-:-:S04]  /*0b50*/  FMUL R13, R7, UR15 ;  /* 0x0000000f070d7c20 */ /* 0x000fc80008400000 */
[----:B------:R-:W-:-:S04]  /*0b60*/  FFMA R12, R8, UR7, R13 ;  /* 0x00000007080c7c23 */ /* 0x000fc8000800000d */
[C---:B------:R-:W-:Y:S01]  /*0b70*/  FMUL R13, R12.reuse, UR7 ;  /* 0x000000070c0d7c20 */ /* 0x040fe20008400000 */
[----:B------:R-:W-:-:S03]  /*0b80*/  FMUL R12, R12, UR15 ;  /* 0x0000000f0c0c7c20 */ /* 0x000fc60008400000 */
[----:B------:R-:W-:Y:S01]  /*0b90*/  FADD R16, R13, -R8 ;  /* 0x800000080d107221 */ /* 0x000fe20000000000 */
[----:B------:R-:W-:-:S03]  /*0ba0*/  FADD R0, R12, -R7 ;  /* 0x800000070c007221 */ /* 0x000fc60000000000 */
[----:B------:R-:W-:-:S04]  /*0bb0*/  FMUL R15, R16, R16 ;  /* 0x00000010100f7220 */ /* 0x000fc80000400000 */
[----:B------:R-:W-:-:S05]  /*0bc0*/  FFMA R15, R0, R0, R15 ;  /* 0x00000000000f7223 */ /* 0x000fca000000000f */
[----:B------:R-:W-:-:S13]  /*0bd0*/  FSETP.GE.AND P0, PT, R4, R15, PT ;  /* 0x0000000f0400720b */ /* 0x000fda0003f06000 */
[----:B------:R-:W-:Y:S05]  /*0be0*/  @!P0 BRA `(.L_x_14) ;  /* 0x0000001800ec8947 */ /* 0x000fea0003800000 */
[----:B------:R-:W-:Y:S01]  /*0bf0*/  FADD R15, -R15, R4 ;  /* 0x000000040f0f7221 */ /* 0x000fe20000000100 */
[----:B------:R-:W-:Y:S03]  /*0c00*/  BSSY.RECONVERGENT B0, `(.L_x_15) ;  /* 0x000000c000007945 */ /* 0x000fe60003800200 */
[----:B------:R0:W1:Y:S01]  /*0c10*/  MUFU.RSQ R14, R15 ;  /* 0x0000000f000e7308 */ /* 0x0000620000001400 */
[----:B------:R-:W-:-:S04]  /*0c20*/  IADD3 R0, PT, PT, R15, -0xd000000, RZ ;  /* 0xf30000000f007810 */ /* 0x000fc80007ffe0ff */
[----:B------:R-:W-:-:S13]  /*0c30*/  ISETP.GT.U32.AND P0, PT, R0, 0x727fffff, PT ;  /* 0x727fffff0000780c */ /* 0x000fda0003f04070 */
[----:B01----:R-:W-:Y:S05]  /*0c40*/  @!P0 BRA `(.L_x_16) ;  /* 0x00000000000c8947 */ /* 0x003fea0003800000 */
[----:B------:R-:W-:-:S07]  /*0c50*/  MOV R19, 0xc70 ;  /* 0x00000c7000137802 */ /* 0x000fce0000000f00 */
[----:B------:R-:W-:Y:S05]  /*0c60*/  CALL.REL.NOINC `($__internal_1_$__cuda_sm20_sqrt_rn_f32_slowpath) ;  /* 0x00000020007c7944 */ /* 0x000fea0003c00000 */
[----:B------:R-:W-:Y:S05]  /*0c70*/  BRA `(.L_x_17) ;  /* 0x0000000000107947 */ /* 0x000fea0003800000 */
.L_x_16:
[----:B------:R-:W-:Y:S01]  /*0c80*/  FMUL.FTZ R0, R15, R14 ;  /* 0x0000000e0f007220 */ /* 0x000fe20000410000 */
[----:B------:R-:W-:-:S03]  /*0c90*/  FMUL.FTZ R14, R14, 0.5 ;  /* 0x3f0000000e0e7820 */ /* 0x000fc60000410000 */
[----:B------:R-:W-:-:S04]  /*0ca0*/  FFMA R15, -R0, R0, R15 ;  /* 0x00000000000f7223 */ /* 0x000fc8000000010f */
[----:B------:R-:W-:-:S07]  /*0cb0*/  FFMA R0, R15, R14, R0 ;  /* 0x0000000e0f007223 */ /* 0x000fce0000000000 */
.L_x_17:
[----:B------:R-:W-:Y:S05]  /*0cc0*/  BSYNC.RECONVERGENT B0 ;  /* 0x0000000000007941 */ /* 0x000fea0003800200 */
.L_x_15:
[----:B------:R-:W-:Y:S01]  /*0cd0*/  IMAD.U32 R14, RZ, RZ, UR15 ;  /* 0x0000000fff0e7e24 */ /* 0x000fe2000f8e00ff */
[----:B------:R-:W-:Y:S01]  /*0ce0*/  MOV R16, UR15 ;  /* 0x0000000f00107c02 */ /* 0x000fe20008000f00 */
[----:B------:R-:W-:Y:S02]  /*0cf0*/  UMOV UR6, 0x40000000 ;  /* 0x4000000000067882 */ /* 0x000fe40000000000 */
[----:B------:R-:W-:Y:S02]  /*0d00*/  MOV R22, UR6 ;  /* 0x0000000600167c02 */ /* 0x000fe40008000f00 */
[----:B------:R-:W-:-:S04]  /*0d10*/  FSETP.GT.AND P0, PT, R14, UR7, PT ;  /* 0x000000070e007c0b */ /* 0x000fc8000bf04000 */
[----:B------:R-:W-:Y:S02]  /*0d20*/  FSEL R16, R16, UR7, P0 ;  /* 0x0000000710107c08 */ /* 0x000fe40008000000 */
[----:B------:R-:W-:-:S03]  /*0d30*/  FSEL R13, R12, R13, P0 ;  /* 0x0000000d0c0d7208 */ /* 0x000fc60000000000 */
[----:B------:R-:W-:-:S04]  /*0d40*/  FMUL R31, R16, R11 ;  /* 0x0000000b101f7220 */ /* 0x000fc80000400000 */
[----:B------:R-:W0:Y:S08]  /*0d50*/  MUFU.RCP R15, R31 ;  /* 0x0000001f000f7308 */ /* 0x000e300000001000 */
[----:B------:R-:W1:Y:S01]  /*0d60*/  FCHK P0, R22, R31 ;  /* 0x0000001f16007302 */ /* 0x000e620000000000 */
[----:B0-----:R-:W-:-:S04]  /*0d70*/  FFMA R14, -R31, R15, 1 ;  /* 0x3f8000001f0e7423 */ /* 0x001fc8000000010f */
[----:B------:R-:W-:Y:S01]  /*0d80*/  FFMA R15, R15, R14, R15 ;  /* 0x0000000e0f0f7223 */ /* 0x000fe2000000000f */
[C---:B------:R-:W-:Y:S01]  /*0d90*/  FADD R14, R16.reuse, R13 ;  /* 0x0000000d100e7221 */ /* 0x040fe20000000000 */
[----:B------:R-:W-:Y:S02]  /*0da0*/  FMUL R13, R16, R0 ;  /* 0x00000000100d7220 */ /* 0x000fe40000400000 */
[----:B------:R-:W-:Y:S02]  /*0db0*/  FFMA R18, R15, 2, RZ ;  /* 0x400000000f127823 */ /* 0x000fe400000000ff */
[----:B------:R-:W-:Y:S02]  /*0dc0*/  FADD R12, R14, R13 ;  /* 0x0000000d0e0c7221 */ /* 0x000fe40000000000 */
[----:B------:R-:W-:-:S04]  /*0dd0*/  FFMA R0, -R31, R18, 2 ;  /* 0x400000001f007423 */ /* 0x000fc80000000112 */
[----:B------:R-:W-:Y:S01]  /*0de0*/  FFMA R15, R15, R0, R18 ;  /* 0x000000000f0f7223 */ /* 0x000fe20000000012 */
[----:B-1----:R-:W-:Y:S06]  /*0df0*/  @!P0 BRA `(.L_x_18) ;  /* 0x0000000000108947 */ /* 0x002fec0003800000 */
[----:B------:R-:W-:Y:S01]  /*0e00*/  HFMA2 R33, -RZ, RZ, 2, 0 ;  /* 0x40000000ff217431 */ /* 0x000fe200000001ff */
[----:B------:R-:W-:-:S07]  /*0e10*/  MOV R22, 0xe30 ;  /* 0x00000e3000167802 */ /* 0x000fce0000000f00 */
[----:B------:R-:W-:Y:S05]  /*0e20*/  CALL.REL.NOINC `($__internal_2_$__cuda_sm3x_div_rn_noftz_f32_slowpath) ;  /* 0x00000020006c7944 */ /* 0x000fea0003c00000 */
[----:B------:R-:W-:-:S07]  /*0e30*/  IMAD.MOV.U32 R15, RZ, RZ, R0 ;  /* 0x000000ffff0f7224 */ /* 0x000fce00078e0000 */
.L_x_18:
[----:B------:R-:W0:Y:S01]  /*0e40*/  MUFU.RCP R0, R15 ;  /* 0x0000000f00007308 */ /* 0x000e220000001000 */
[----:B------:R-:W-:Y:S07]  /*0e50*/  BSSY.RECONVERGENT B3, `(.L_x_19) ;  /* 0x000000c000037945 */ /* 0x000fee0003800200 */
[----:B------:R-:W1:Y:S01]  /*0e60*/  FCHK P0, R12, R15 ;  /* 0x0000000f0c007302 */ /* 0x000e620000000000 */
[----:B0-----:R-:W-:-:S04]  /*0e70*/  FFMA R17, R0, -R15, 1 ;  /* 0x3f80000000117423 */ /* 0x001fc8000000080f */
[----:B------:R-:W-:-:S04]  /*0e80*/  FFMA R17, R0, R17, R0 ;  /* 0x0000001100117223 */ /* 0x000fc80000000000 */
[----:B------:R-:W-:-:S04]  /*0e90*/  FFMA R0, R12, R17, RZ ;  /* 0x000000110c007223 */ /* 0x000fc800000000ff */
[----:B------:R-:W-:-:S04]  /*0ea0*/  FFMA R16, R0, -R15, R12 ;  /* 0x8000000f00107223 */ /* 0x000fc8000000000c */
[----:B------:R-:W-:Y:S01]  /*0eb0*/  FFMA R0, R17, R16, R0 ;  /* 0x0000001011007223 */ /* 0x000fe20000000000 */
[----:B-1----:R-:W-:Y:S06]  /*0ec0*/  @!P0 BRA `(.L_x_20) ;  /* 0x0000000000108947 */ /* 0x002fec0003800000 */
[----:B------:R-:W-:Y:S02]  /*0ed0*/  MOV R33, R12 ;  /* 0x0000000c00217202 */ /* 0x000fe40000000f00 */
[----:B------:R-:W-:Y:S02]  /*0ee0*/  MOV R31, R15 ;  /* 0x0000000f001f7202 */ /* 0x000fe40000000f00 */
[----:B------:R-:W-:-:S07]  /*0ef0*/  MOV R22, 0xf10 ;  /* 0x00000f1000167802 */ /* 0x000fce0000000f00 */
[----:B------:R-:W-:Y:S05]  /*0f00*/  CALL.REL.NOINC `($__internal_2_$__cuda_sm3x_div_rn_noftz_f32_slowpath) ;  /* 0x0000002000347944 */ /* 0x000fea0003c00000 */
.L_x_20:
[----:B------:R-:W-:Y:S05]  /*0f10*/  BSYNC.RECONVERGENT B3 ;  /* 0x0000000000037941 */ /* 0x000fea0003800200 */
.L_x_19:
[----:B------:R-:W0:Y:S01]  /*0f20*/  MUFU.RCP R16, R15 ;  /* 0x0000000f00107308 */ /* 0x000e220000001000 */
[----:B------:R-:W-:Y:S01]  /*0f30*/  FADD R33, R14, -R13 ;  /* 0x8000000d0e217221 */ /* 0x000fe20000000000 */
[----:B------:R-:W-:Y:S06]  /*0f40*/  BSSY.RECONVERGENT B3, `(.L_x_21) ;  /* 0x000000c000037945 */ /* 0x000fec0003800200 */
[----:B------:R-:W1:Y:S08]  /*0f50*/  FCHK P0, R33, R15 ;  /* 0x0000000f21007302 */ /* 0x000e700000000000 */
[----:B------:R2:W3:Y:S01]  /*0f60*/  F2I.FLOOR.NTZ R12, R0 ;  /* 0x00000000000c7305 */ /* 0x0004e20000207100 */
[----:B0-----:R-:W-:-:S04]  /*0f70*/  FFMA R17, R16, -R15, 1 ;  /* 0x3f80000010117423 */ /* 0x001fc8000000080f */
[----:B--2---:R-:W-:-:S04]  /*0f80*/  FFMA R0, R16, R17, R16 ;  /* 0x0000001110007223 */ /* 0x004fc80000000010 */
[----:B------:R-:W-:-:S04]  /*0f90*/  FFMA R13, R0, R33, RZ ;  /* 0x00000021000d7223 */ /* 0x000fc800000000ff */
[----:B------:R-:W-:-:S04]  /*0fa0*/  FFMA R14, R13, -R15, R33 ;  /* 0x8000000f0d0e7223 */ /* 0x000fc80000000021 */
[----:B------:R-:W-:Y:S01]  /*0fb0*/  FFMA R0, R0, R14, R13 ;  /* 0x0000000e00007223 */ /* 0x000fe2000000000d */
[----:B-1-3--:R-:W-:Y:S06]  /*0fc0*/  @!P0 BRA `(.L_x_22) ;  /* 0x00000000000c8947 */ /* 0x00afec0003800000 */
[----:B------:R-:W-:Y:S02]  /*0fd0*/  MOV R31, R15 ;  /* 0x0000000f001f7202 */ /* 0x000fe40000000f00 */
[----:B------:R-:W-:-:S07]  /*0fe0*/  MOV R22, 0x1000 ;  /* 0x0000100000167802 */ /* 0x000fce0000000f00 */
[----:B------:R-:W-:Y:S05]  /*0ff0*/  CALL.REL.NOINC `($__internal_2_$__cuda_sm3x_div_rn_noftz_f32_slowpath) ;  /* 0x0000001c00f87944 */ /* 0x000fea0003c00000 */
.L_x_22:
[----:B------:R-:W-:Y:S05]  /*1000*/  BSYNC.RECONVERGENT B3 ;  /* 0x0000000000037941 */ /* 0x000fea0003800200 */
.L_x_21:
[----:B------:R-:W0:Y:S01]  /*1010*/  FRND.FLOOR R0, R0 ;  /* 0x0000000000007307 */ /* 0x000e220000205000 */
[----:B------:R-:W1:Y:S01]  /*1020*/  LDC R17, c[0x0][0x3a0] ;  /* 0x0000e800ff117b82 */ /* 0x000e620000000800 */
[----:B------:R-:W-:Y:S01]  /*1030*/  VIMNMX R12, PT, PT, RZ, R12, !PT ;  /* 0x0000000cff0c7248 */ /* 0x000fe20007fe0100 */
[----:B0-----:R-:W-:-:S06]  /*1040*/  FADD R13, R0, 1 ;  /* 0x3f800000000d7421 */ /* 0x001fcc0000000000 */
[----:B------:R-:W0:Y:S02]  /*1050*/  F2I.TRUNC.NTZ R13, R13 ;  /* 0x0000000d000d7305 */ /* 0x000e24000020f100 */
[----:B0-----:R-:W-:-:S04]  /*1060*/  VIMNMX R14, PT, PT, R13, R12, !PT ;  /* 0x0000000c0d0e7248 */ /* 0x001fc80007fe0100 */
[----:B-1----:R-:W-:-:S04]  /*1070*/  VIMNMX R15, PT, PT, R14, R17, PT ;  /* 0x000000110e0f7248 */ /* 0x002fc80003fe0100 */
[----:B------:R-:W-:-:S13]  /*1080*/  ISETP.GE.AND P0, PT, R12, R15, PT ;  /* 0x0000000f0c00720c */ /* 0x000fda0003f06270 */
[----:B------:R-:W-:Y:S05]  /*1090*/  @P0 BRA `(.L_x_14) ;  /* 0x0000001400c00947 */ /* 0x000fea0003800000 */
[----:B------:R-:W-:Y:S01]  /*10a0*/  VIMNMX R18, PT, PT, R12, R17, PT ;  /* 0x000000110c127248 */ /* 0x000fe20003fe0100 */
[----:B------:R-:W0:Y:S01]  /*10b0*/  LDCU UR6, c[0x0][0x3a4] ;  /* 0x00007480ff0677ac */ /* 0x000e220008000800 */
[----:B------:R-:W-:Y:S02]  /*10c0*/  BSSY.RECONVERGENT B4, `(.L_x_23) ;  /* 0x00000d0000047945 */ /* 0x000fe40003800200 */
[----:B------:R-:W-:Y:S01]  /*10d0*/  IADD3 R12, PT, PT, R15, -R18, RZ ;  /* 0x800000120f0c7210 */ /* 0x000fe20007ffe0ff */
[----:B------:R-:W-:-:S05]  /*10e0*/  IMAD.IADD R0, R18, 0x1, -R15 ;  /* 0x0000000112007824 */ /* 0x000fca00078e0a0f */
[----:B------:R-:W-:Y:S02]  /*10f0*/  ISETP.GT.U32.AND P0, PT, R0, -0x4, PT ;  /* 0xfffffffc0000780c */ /* 0x000fe40003f04070 */
[----:B0-----:R-:W-:-:S05]  /*1100*/  MOV R0, UR6 ;  /* 0x0000000600007c02 */ /* 0x001fca0008000f00 */
[----:B------:R-:W-:-:S06]  /*1110*/  IMAD R13, R3, R0, UR4 ;  /* 0x00000004030d7e24 */ /* 0x000fcc000f8e0200 */
[----:B------:R-:W-:Y:S05]  /*1120*/  @P0 BRA `(.L_x_24) ;  /* 0x0000000c00240947 */ /* 0x000fea0003800000 */
[----:B------:R-:W-:Y:S01]  /*1130*/  MOV R19, UR10 ;  /* 0x0000000a00137c02 */ /* 0x000fe20008000f00 */
[----:B------:R-:W-:Y:S01]  /*1140*/  BSSY.RECONVERGENT B3, `(.L_x_25) ;  /* 0x00000c6000037945 */ /* 0x000fe20003800200 */
[----:B------:R-:W-:Y:S01]  /*1150*/  LOP3.LUT R24, R12, 0xfffffffc, RZ, 0xc0, !PT ;  /* 0xfffffffc0c187812 */ /* 0x000fe200078ec0ff */
[--C-:B------:R-:W-:Y:S01]  /*1160*/  IMAD R14, R13, R17, R18.reuse ;  /* 0x000000110d0e7224 */ /* 0x100fe200078e0212 */
[----:B------:R-:W-:Y:S01]  /*1170*/  IADD3 R16, PT, PT, R19, -0x3, -R18 ;  /* 0xfffffffd13107810 */ /* 0x000fe20007ffe812 */
[C---:B------:R-:W-:Y:S01]  /*1180*/  VIADD R15, R18.reuse, 0x1 ;  /* 0x00000001120f7836 */ /* 0x040fe20000000000 */
[----:B------:R-:W-:Y:S02]  /*1190*/  IADD3 R17, PT, PT, R18, -UR10, RZ ;  /* 0x8000000a12117c10 */ /* 0x000fe4000fffe0ff */
[----:B------:R-:W-:-:S07]  /*11a0*/  IADD3 R24, PT, PT, -R24, RZ, RZ ;  /* 0x000000ff18187210 */ /* 0x000fce0007ffe1ff */
.L_x_42:
[----:B------:R-:W0:Y:S01]  /*11b0*/  MUFU.RCP R0, R11 ;  /* 0x0000000b00007308 */ /* 0x000e220000001000 */
[----:B------:R-:W-:Y:S01]  /*11c0*/  I2FP.F32.S32 R33, R17 ;  /* 0x0000001100217245 */ /* 0x000fe20000201400 */
[----:B------:R-:W-:Y:S06]  /*11d0*/  BSSY.RECONVERGENT B5, `(.L_x_26) ;  /* 0x000000c000057945 */ /* 0x000fec0003800200 */
        /* <DEDUP_REMOVED lines=8> */
[----:B------:R-:W-:-:S07]  /*1260*/  MOV R22, 0x1280 ;  /* 0x0000128000167802 */ /* 0x000fce0000000f00 */
[----:B------:R-:W-:Y:S05]  /*1270*/  CALL.REL.NOINC `($__internal_2_$__cuda_sm3x_div_rn_noftz_f32_slowpath) ;  /* 0x0000001c00587944 */ /* 0x000fea0003c00000 */
[----:B------:R-:W-:-:S07]  /*1280*/  IMAD.MOV.U32 R26, RZ, RZ, R0 ;  /* 0x000000ffff1a7224 */ /* 0x000fce00078e0000 */
.L_x_27:
[----:B------:R-:W-:Y:S05]  /*1290*/  BSYNC.RECONVERGENT B5 ;  /* 0x0000000000057941 */ /* 0x000fea0003800200 */
.L_x_26:
[----:B------:R-:W0:Y:S01]  /*12a0*/  MUFU.RCP R18, R11 ;  /* 0x0000000b00127308 */ /* 0x000e220000001000 */
[----:B------:R-:W-:Y:S01]  /*12b0*/  IADD3 R0, PT, PT, R16, 0x3, RZ ;  /* 0x0000000310007810 */ /* 0x000fe20007ffe0ff */
[----:B------:R-:W-:Y:S01]  /*12c0*/  BSSY.RECONVERGENT B5, `(.L_x_28) ;  /* 0x000000e000057945 */ /* 0x000fe20003800200 */
[----:B------:R-:W-:Y:S01]  /*12d0*/  FMUL R26, R26, UR15 ;  /* 0x0000000f1a1a7c20 */ /* 0x000fe20008400000 */
[----:B------:R-:W-:Y:S02]  /*12e0*/  IADD3 R25, PT, PT, R16, 0x2, RZ ;  /* 0x0000000210197810 */ /* 0x000fe40007ffe0ff */
[----:B------:R-:W-:-:S04]  /*12f0*/  I2FP.F32.S32 R33, R0 ;  /* 0x0000000000217245 */ /* 0x000fc80000201400 */
        /* <DEDUP_REMOVED lines=10> */
.L_x_29:
[----:B------:R-:W-:Y:S05]  /*13a0*/  BSYNC.RECONVERGENT B5 ;  /* 0x0000000000057941 */ /* 0x000fea0003800200 */
.L_x_28:
[----:B------:R-:W0:Y:S02]  /*13b0*/  LDC.64 R18, c[0x0][0x380] ;  /* 0x0000e000ff127b82 */ /* 0x000e240000000a00 */
[----:B0-----:R-:W-:-:S05]  /*13c0*/  IMAD.WIDE R18, R14, 0x8, R18 ;  /* 0x000000080e127825 */ /* 0x001fca00078e0212 */
[----:B------:R-:W2:Y:S01]  /*13d0*/  LDG.E.64 R22, desc[UR12][R18.64] ;  /* 0x0000000c12167981 */ /* 0x000ea2000c1e1b00 */
[----:B------:R-:W-:Y:S01]  /*13e0*/  FFMA R0, R0, -UR7, R10 ;  /* 0x8000000700007c23 */ /* 0x000fe2000800000a */
[----:B------:R-:W-:Y:S01]  /*13f0*/  FADD R26, -R26, R9 ;  /* 0x000000091a1a7221 */ /* 0x000fe20000000100 */
[----:B------:R-:W0:Y:S01]  /*1400*/  MUFU.RCP R28, R11 ;  /* 0x0000000b001c7308 */ /* 0x000e220000001000 */
[----:B------:R-:W-:Y:S01]  /*1410*/  BSSY.RECONVERGENT B5, `(.L_x_30) ;  /* 0x0000019000057945 */ /* 0x000fe20003800200 */
[----:B------:R-:W-:Y:S01]  /*1420*/  FMUL R27, R0, R0 ;  /* 0x00000000001b7220 */ /* 0x000fe20000400000 */
[----:B------:R-:W-:-:S03]  /*1430*/  VIADD R0, R17, 0x1 ;  /* 0x0000000111007836 */ /* 0x000fc60000000000 */
[----:B------:R-:W-:Y:S02]  /*1440*/  FFMA R27, R26, R26, R27 ;  /* 0x0000001a1a1b7223 */ /* 0x000fe4000000001b */
[----:B------:R-:W-:Y:S02]  /*1450*/  I2FP.F32.S32 R33, R0 ;  /* 0x0000000000217245 */ /* 0x000fe40000201400 */
[----:B------:R-:W-:-:S04]  /*1460*/  FMUL R27, R27, UR14 ;  /* 0x0000000e1b1b7c20 */ /* 0x000fc80008400000 */
[----:B------:R-:W-:Y:S01]  /*1470*/  FMUL R27, R27, 1.4426950216293334961 ;  /* 0x3fb8aa3b1b1b7820 */ /* 0x000fe20000400000 */
[----:B0-----:R-:W-:-:S04]  /*1480*/  FFMA R29, R28, -R11, 1 ;  /* 0x3f8000001c1d7423 */ /* 0x001fc8000000080b */
[----:B------:R-:W-:Y:S01]  /*1490*/  FSETP.GEU.AND P0, PT, R27, -126, PT ;  /* 0xc2fc00001b00780b */ /* 0x000fe20003f0e000 */
[----:B------:R-:W-:-:S04]  /*14a0*/  FFMA R0, R28, R29, R28 ;  /* 0x0000001d1c007223 */ /* 0x000fc8000000001c */
[----:B------:R-:W-:-:S04]  /*14b0*/  FFMA R31, R0, R33, RZ ;  /* 0x00000021001f7223 */ /* 0x000fc800000000ff */
[----:B------:R-:W-:-:S04]  /*14c0*/  FFMA R28, R31, -R11, R33 ;  /* 0x8000000b1f1c7223 */ /* 0x000fc80000000021 */
[----:B------:R-:W-:Y:S01]  /*14d0*/  @!P0 FMUL R27, R27, 0.5 ;  /* 0x3f0000001b1b8820 */ /* 0x000fe20000400000 */
[----:B------:R-:W-:-:S03]  /*14e0*/  FFMA R34, R0, R28, R31 ;  /* 0x0000001c00227223 */ /* 0x000fc6000000001f */
[----:B------:R-:W0:Y:S02]  /*14f0*/  MUFU.EX2 R26, R27 ;  /* 0x0000001b001a7308 */ /* 0x000e240000000800 */
[----:B0-----:R-:W-:-:S06]  /*1500*/  @!P0 FMUL R26, R26, R26 ;  /* 0x0000001a1a1a8220 */ /* 0x001fcc0000400000 */
[----:B------:R-:W0:Y:S01]  /*1510*/  FCHK P0, R33, R11 ;  /* 0x0000000b21007302 */ /* 0x000e220000000000 */
[----:B------:R-:W-:-:S04]  /*1520*/  FMUL R29, R26, UR11 ;  /* 0x0000000b1a1d7c20 */ /* 0x000fc80008400000 */
[C---:B--2---:R-:W-:Y:S01]  /*1530*/  FFMA R27, R29.reuse, R22, R20 ;  /* 0x000000161d1b7223 */ /* 0x044fe20000000014 */
[----:B------:R-:W-:Y:S01]  /*1540*/  FFMA R26, R29, R23, R21 ;  /* 0x000000171d1a7223 */ /* 0x000fe20000000015 */
[----:B0-----:R-:W-:Y:S06]  /*1550*/  @!P0 BRA `(.L_x_31) ;  /* 0x0000000000108947 */ /* 0x001fec0003800000 */
[----:B------:R-:W-:Y:S02]  /*1560*/  MOV R31, R11 ;  /* 0x0000000b001f7202 */ /* 0x000fe40000000f00 */
[----:B------:R-:W-:-:S07]  /*1570*/  MOV R22, 0x1590 ;  /* 0x0000159000167802 */ /* 0x000fce0000000f00 */
[----:B------:R-:W-:Y:S05]  /*1580*/  CALL.REL.NOINC `($__internal_2_$__cuda_sm3x_div_rn_noftz_f32_slowpath) ;  /* 0x0000001800947944 */ /* 0x000fea0003c00000 */
[----:B------:R-:W-:-:S07]  /*1590*/  MOV R34, R0 ;  /* 0x0000000000227202 */ /* 0x000fce0000000f00 */
.L_x_31:
[----:B------:R-:W-:Y:S05]  /*15a0*/  BSYNC.RECONVERGENT B5 ;  /* 0x0000000000057941 */ /* 0x000fea0003800200 */
.L_x_30:
[----:B------:R-:W0:Y:S01]  /*15b0*/  MUFU.RCP R0, R11 ;  /* 0x0000000b00007308 */ /* 0x000e220000001000 */
[----:B------:R-:W-:Y:S01]  /*15c0*/  I2FP.F32.S32 R33, R25 ;  /* 0x0000001900217245 */ /* 0x000fe20000201400 */
[----:B------:R-:W-:Y:S01]  /*15d0*/  BSSY.RECONVERGENT B5, `(.L_x_32) ;  /* 0x000000c000057945 */ /* 0x000fe20003800200 */
[----:B------:R-:W-:-:S05]  /*15e0*/  FMUL R34, R34, UR15 ;  /* 0x0000000f22227c20 */ /* 0x000fca0008400000 */
        /* <DEDUP_REMOVED lines=10> */
.L_x_33:
[----:B------:R-:W-:Y:S05]  /*1690*/  BSYNC.RECONVERGENT B5 ;  /* 0x0000000000057941 */ /* 0x000fea0003800200 */
.L_x_32:
        /* <DEDUP_REMOVED lines=29> */
.L_x_35:
[----:B------:R-:W-:Y:S05]  /*1870*/  BSYNC.RECONVERGENT B5 ;  /* 0x0000000000057941 */ /* 0x000fea0003800200 */
.L_x_34:
[----:B------:R-:W0:Y:S01]  /*1880*/  MUFU.RCP R20, R11 ;  /* 0x0000000b00147308 */ /* 0x000e220000001000 */
[----:B------:R-:W-:Y:S01]  /*1890*/  IADD3 R0, PT, PT, R16, 0x1, RZ ;  /* 0x0000000110007810 */ /* 0x000fe20007ffe0ff */
[----:B------:R-:W-:Y:S01]  /*18a0*/  BSSY.RECONVERGENT B5, `(.L_x_36) ;  /* 0x000000d000057945 */ /* 0x000fe20003800200 */
[----:B------:R-:W-:Y:S02]  /*18b0*/  FMUL R34, R34, UR15 ;  /* 0x0000000f22227c20 */ /* 0x000fe40008400000 */
        /* <DEDUP_REMOVED lines=8> */
[----:B------:R-:W-:Y:S01]  /*1940*/  IMAD.MOV.U32 R31, RZ, RZ, R11 ;  /* 0x000000ffff1f7224 */ /* 0x000fe200078e000b */
[----:B------:R-:W-:-:S07]  /*1950*/  MOV R22, 0x1970 ;  /* 0x0000197000167802 */ /* 0x000fce0000000f00 */
[----:B------:R-:W-:Y:S05]  /*1960*/  CALL.REL.NOINC `($__internal_2_$__cuda_sm3x_div_rn_noftz_f32_slowpath) ;  /* 0x00000014009c7944 */ /* 0x000fea0003c00000 */
.L_x_37:
[----:B------:R-:W-:Y:S05]  /*1970*/  BSYNC.RECONVERGENT B5 ;  /* 0x0000000000057941 */ /* 0x000fea0003800200 */
.L_x_36:
[----:B------:R-:W2:Y:S01]  /*1980*/  LDG.E.64 R20, desc[UR12][R18.64+0x10] ;  /* 0x0000100c12147981 */ /* 0x000ea2000c1e1b00 */
[----:B------:R-:W-:Y:S01]  /*1990*/  FFMA R0, R0, -UR7, R10 ;  /* 0x8000000700007c23 */ /* 0x000fe2000800000a */
[----:B------:R-:W-:Y:S01]  /*19a0*/  FADD R34, -R34, R9 ;  /* 0x0000000922227221 */ /* 0x000fe20000000100 */
[----:B------:R-:W0:Y:S01]  /*19b0*/  MUFU.RCP R28, R11 ;  /* 0x0000000b001c7308 */ /* 0x000e220000001000 */
[----:B------:R-:W-:Y:S01]  /*19c0*/  BSSY.RECONVERGENT B5, `(.L_x_38) ;  /* 0x0000019000057945 */ /* 0x000fe20003800200 */
[----:B------:R-:W-:Y:S01]  /*19d0*/  FMUL R23, R0, R0 ;  /* 0x0000000000177220 */ /* 0x000fe20000400000 */
[----:B------:R-:W-:-:S03]  /*19e0*/  IADD3 R0, PT, PT, R17, 0x3, RZ ;  /* 0x0000000311007810 */ /* 0x000fc60007ffe0ff */
[----:B------:R-:W-:Y:S01]  /*19f0*/  FFMA R23, R34, R34, R23 ;  /* 0x0000002222177223 */ /* 0x000fe20000000017 */
[----:B------:R-:W-:-:S03]  /*1a00*/  I2FP.F32.S32 R33, R0 ;  /* 0x0000000000217245 */ /* 0x000fc60000201400 */
        /* <DEDUP_REMOVED lines=20> */
.L_x_39:
[----:B------:R-:W-:Y:S05]  /*1b50*/  BSYNC.RECONVERGENT B5 ;  /* 0x0000000000057941 */ /* 0x000fea0003800200 */
.L_x_38:
        /* <DEDUP_REMOVED lines=14> */
.L_x_41:
[----:B------:R-:W-:Y:S05]  /*1c40*/  BSYNC.RECONVERGENT B5 ;  /* 0x0000000000057941 */ /* 0x000fea0003800200 */
.L_x_40:
[----:B------:R-:W2:Y:S01]  /*1c50*/  LDG.E.64 R18, desc[UR12][R18.64+0x18] ;  /* 0x0000180c12127981 */ /* 0x000ea2000c1e1b00 */
[----:B------:R-:W-:Y:S01]  /*1c60*/  FFMA R0, R0, -UR7, R10 ;  /* 0x8000000700007c23 */ /* 0x000fe2000800000a */
[----:B------:R-:W-:Y:S01]  /*1c70*/  FADD R20, -R20, R9 ;  /* 0x0000000914147221 */ /* 0x000fe20000000100 */
[----:B------:R-:W-:Y:S01]  /*1c80*/  IADD3 R24, PT, PT, R24, 0x4, RZ ;  /* 0x0000000418187810 */ /* 0x000fe20007ffe0ff */
[----:B------:R-:W-:Y:S02]  /*1c90*/  VIADD R17, R17, 0x4 ;  /* 0x0000000411117836 */ /* 0x000fe40000000000 */
[----:B------:R-:W-:Y:S01]  /*1ca0*/  FMUL R21, R0, R0 ;  /* 0x0000000000157220 */ /* 0x000fe20000400000 */
[----:B------:R-:W-:Y:S02]  /*1cb0*/  IADD3 R16, PT, PT, R16, -0x4, RZ ;  /* 0xfffffffc10107810 */ /* 0x000fe40007ffe0ff */
[----:B------:R-:W-:Y:S01]  /*1cc0*/  IADD3 R15, PT, PT, R15, 0x4, RZ ;  /* 0x000000040f0f7810 */ /* 0x000fe20007ffe0ff */
[----:B------:R-:W-:Y:S01]  /*1cd0*/  FFMA R21, R20, R20, R21 ;  /* 0x0000001414157223 */ /* 0x000fe20000000015 */
[----:B------:R-:W-:-:S03]  /*1ce0*/  IADD3 R14, PT, PT, R14, 0x4, RZ ;  /* 0x000000040e0e7810 */ /* 0x000fc60007ffe0ff */
[----:B------:R-:W-:-:S04]  /*1cf0*/  FMUL R21, R21, UR14 ;  /* 0x0000000e15157c20 */ /* 0x000fc80008400000 */
[----:B------:R-:W-:-:S05]  /*1d00*/  FMUL R0, R21, 1.4426950216293334961 ;  /* 0x3fb8aa3b15007820 */ /* 0x000fca0000400000 */
[----:B------:R-:W-:-:S13]  /*1d10*/  FSETP.GEU.AND P0, PT, R0, -126, PT ;  /* 0xc2fc00000000780b */ /* 0x000fda0003f0e000 */
[----:B------:R-:W-:-:S04]  /*1d20*/  @!P0 FMUL R0, R0, 0.5 ;  /* 0x3f00000000008820 */ /* 0x000fc80000400000 */
[----:B------:R-:W0:Y:S02]  /*1d30*/  MUFU.EX2 R20, R0 ;  /* 0x0000000000147308 */ /* 0x000e240000000800 */
[----:B0-----:R-:W-:Y:S01]  /*1d40*/  @!P0 FMUL R20, R20, R20 ;  /* 0x0000001414148220 */ /* 0x001fe20000400000 */
[----:B------:R-:W-:-:S03]  /*1d50*/  ISETP.NE.AND P0, PT, R24, RZ, PT ;  /* 0x000000ff1800720c */ /* 0x000fc60003f05270 */
[----:B------:R-:W-:-:S04]  /*1d60*/  FMUL R22, R20, UR11 ;  /* 0x0000000b14167c20 */ /* 0x000fc80008400000 */
[C---:B--2---:R-:W-:Y:S01]  /*1d70*/  FFMA R20, R22.reuse, R18, R27 ;  /* 0x0000001216147223 */ /* 0x044fe2000000001b */
[----:B------:R-:W-:-:S05]  /*1d80*/  FFMA R21, R22, R19, R26 ;  /* 0x0000001316157223 */ /* 0x000fca000000001a */
[----:B------:R-:W-:Y:S05]  /*1d90*/  @P0 BRA `(.L_x_42) ;  /* 0xfffffff400040947 */ /* 0x000fea000383ffff */
[----:B------:R-:W-:Y:S05]  /*1da0*/  BSYNC.RECONVERGENT B3 ;  /* 0x0000000000037941 */ /* 0x000fea0003800200 */
.L_x_25:
[----:B------:R-:W-:-:S07]  /*1db0*/  IADD3 R18, PT, PT, R15, -0x1, RZ ;  /* 0xffffffff0f127810 */ /* 0x000fce0007ffe0ff */
.L_x_24:
[----:B------:R-:W-:Y:S05]  /*1dc0*/  BSYNC.RECONVERGENT B4 ;  /* 0x0000000000047941 */ /* 0x000fea0003800200 */
.L_x_23:
[----:B------:R-:W-:-:S13]  /*1dd0*/  LOP3.LUT P0, R0, R12, 0x3, RZ, 0xc0, !PT ;  /* 0x000000030c007812 */ /* 0x000fda000780c0ff */
[----:B------:R-:W-:Y:S05]  /*1de0*/  @!P0 BRA `(.L_x_14) ;  /* 0x00000008006c8947 */ /* 0x000fea0003800000 */
[----:B------:R-:W-:Y:S01]  /*1df0*/  ISETP.NE.AND P0, PT, R0, 0x1, PT ;  /* 0x000000010000780c */ /* 0x000fe20003f05270 */
[----:B------:R-:W-:-:S12]  /*1e00*/  BSSY.RECONVERGENT B3, `(.L_x_43) ;  /* 0x0000064000037945 */ /* 0x000fd80003800200 */
[----:B------:R-:W-:Y:S05]  /*1e10*/  @!P0 BRA `(.L_x_44) ;  /* 0x0000000400888947 */ /* 0x000fea0003800000 */
[----:B------:R-:W0:Y:S01]  /*1e20*/  MUFU.RCP R0, R11 ;  /* 0x0000000b00007308 */ /* 0x000e220000001000 */
[----:B------:R-:W-:Y:S01]  /*1e30*/  IADD3 R14, PT, PT, R18, -UR10, RZ ;  /* 0x8000000a120e7c10 */ /* 0x000fe2000fffe0ff */
[----:B------:R-:W1:Y:S01]  /*1e40*/  LDCU UR6, c[0x0][0x3a0] ;  /* 0x00007400ff0677ac */ /* 0x000e620008000800 */
[----:B------:R-:W-:Y:S02]  /*1e50*/  BSSY.RECONVERGENT B4, `(.L_x_45) ;  /* 0x000000e000047945 */ /* 0x000fe40003800200 */
[----:B------:R-:W-:-:S04]  /*1e60*/  I2FP.F32.S32 R33, R14 ;  /* 0x0000000e00217245 */ /* 0x000fc80000201400 */
[----:B------:R-:W2:Y:S01]  /*1e70*/  FCHK P0, R33, R11 ;  /* 0x0000000b21007302 */ /* 0x000ea20000000000 */
[----:B0-----:R-:W-:-:S04]  /*1e80*/  FFMA R15, R0, -R11, 1 ;  /* 0x3f800000000f7423 */ /* 0x001fc8000000080b */
[----:B------:R-:W-:Y:S01]  /*1e90*/  FFMA R0, R0, R15, R0 ;  /* 0x0000000f00007223 */ /* 0x000fe20000000000 */
[----:B-1----:R-:W-:-:S03]  /*1ea0*/  IMAD R15, R13, UR6, R18 ;  /* 0x000000060d0f7c24 */ /* 0x002fc6000f8e0212 */
[----:B------:R-:W-:-:S04]  /*1eb0*/  FFMA R16, R0, R33, RZ ;  /* 0x0000002100107223 */ /* 0x000fc800000000ff */
[----:B------:R-:W-:-:S04]  /*1ec0*/  FFMA R17, R16, -R11, R33 ;  /* 0x8000000b10117223 */ /* 0x000fc80000000021 */
[----:B------:R-:W-:Y:S01]  /*1ed0*/  FFMA R16, R0, R17, R16 ;  /* 0x0000001100107223 */ /* 0x000fe20000000010 */
[----:B--2---:R-:W-:Y:S06]  /*1ee0*/  @!P0 BRA `(.L_x_46) ;  /* 0x0000000000108947 */ /* 0x004fec0003800000 */
[----:B------:R-:W-:Y:S01]  /*1ef0*/  IMAD.MOV.U32 R31, RZ, RZ, R11 ;  /* 0x000000ffff1f7224 */ /* 0x000fe200078e000b */
[----:B------:R-:W-:-:S07]  /*1f00*/  MOV R22, 0x1f20 ;  /* 0x00001f2000167802 */ /* 0x000fce0000000f00 */
[----:B------:R-:W-:Y:S05]  /*1f10*/  CALL.REL.NOINC `($__internal_2_$__cuda_sm3x_div_rn_noftz_f32_slowpath) ;  /* 0x0000001000307944 */ /* 0x000fea0003c00000 */
[----:B------:R-:W-:-:S07]  /*1f20*/  MOV R16, R0 ;  /* 0x0000000000107202 */ /* 0x000fce0000000f00 */
.L_x_46:
[----:B------:R-:W-:Y:S05]  /*1f30*/  BSYNC.RECONVERGENT B4 ;  /* 0x0000000000047941 */ /* 0x000fea0003800200 */
.L_x_45:
[----:B------:R-:W0:Y:S01]  /*1f40*/  MUFU.RCP R22, R11 ;  /* 0x0000000b00167308 */ /* 0x000e220000001000 */
[----:B------:R-:W-:Y:S01]  /*1f50*/  IADD3 R0, PT, PT, -R18, UR10, RZ ;  /* 0x0000000a12007c10 */ /* 0x000fe2000fffe1ff */
        /* <DEDUP_REMOVED lines=13> */
.L_x_48:
[----:B------:R-:W-:Y:S05]  /*2030*/  BSYNC.RECONVERGENT B4 ;  /* 0x0000000000047941 */ /* 0x000fea0003800200 */
.L_x_47:
[----:B------:R-:W0:Y:S02]  /*2040*/  LDC.64 R24, c[0x0][0x380] ;  /* 0x0000e000ff187b82 */ /* 0x000e240000000a00 */
[----:B0-----:R-:W-:-:S05]  /*2050*/  IMAD.WIDE R24, R15, 0x8, R24 ;  /* 0x000000080f187825 */ /* 0x001fca00078e0218 */
[----:B------:R-:W2:Y:S01]  /*2060*/  LDG.E.64 R22, desc[UR12][R24.64] ;  /* 0x0000000c18167981 */ /* 0x000ea2000c1e1b00 */
[----:B------:R-:W-:Y:S01]  /*2070*/  FFMA R0, R0, -UR7, R10 ;  /* 0x8000000700007c23 */ /* 0x000fe2000800000a */
[----:B------:R-:W-:Y:S01]  /*2080*/  FADD R16, -R16, R9 ;  /* 0x0000000910107221 */ /* 0x000fe20000000100 */
[----:B------:R-:W-:Y:S01]  /*2090*/  IADD3 R14, PT, PT, R14, 0x1, RZ ;  /* 0x000000010e0e7810 */ /* 0x000fe20007ffe0ff */
[----:B------:R-:W-:Y:S01]  /*20a0*/  BSSY.RECONVERGENT B4, `(.L_x_49) ;  /* 0x000001a000047945 */ /* 0x000fe20003800200 */
[----:B------:R-:W-:Y:S02]  /*20b0*/  FMUL R15, R0, R0 ;  /* 0x00000000000f7220 */ /* 0x000fe40000400000 */
[----:B------:R-:W0:Y:S01]  /*20c0*/  MUFU.RCP R0, R11 ;  /* 0x0000000b00007308 */ /* 0x000e220000001000 */
[----:B------:R-:W-:Y:S01]  /*20d0*/  I2FP.F32.S32 R33, R14 ;  /* 0x0000000e00217245 */ /* 0x000fe20000201400 */
[----:B------:R-:W-:-:S04]  /*20e0*/  FFMA R15, R16, R16, R15 ;  /* 0x00000010100f7223 */ /* 0x000fc8000000000f */
[----:B------:R-:W-:-:S04]  /*20f0*/  FMUL R15, R15, UR14 ;  /* 0x0000000e0f0f7c20 */ /* 0x000fc80008400000 */
[----:B------:R-:W-:-:S05]  /*2100*/  FMUL R15, R15, 1.4426950216293334961 ;  /* 0x3fb8aa3b0f0f7820 */ /* 0x000fca0000400000 */
[----:B------:R-:W-:Y:S01]  /*2110*/  FSETP.GEU.AND P0, PT, R15, -126, PT ;  /* 0xc2fc00000f00780b */ /* 0x000fe20003f0e000 */
[----:B0-----:R-:W-:-:S04]  /*2120*/  FFMA R17, R0, -R11, 1 ;  /* 0x3f80000000117423 */ /* 0x001fc8000000080b */
[----:B------:R-:W-:-:S04]  /*2130*/  FFMA R0, R0, R17, R0 ;  /* 0x0000001100007223 */ /* 0x000fc80000000000 */
[----:B------:R-:W-:-:S04]  /*2140*/  FFMA R19, R0, R33, RZ ;  /* 0x0000002100137223 */ /* 0x000fc800000000ff */
[----:B------:R-:W-:Y:S01]  /*2150*/  @!P0 FMUL R15, R15, 0.5 ;  /* 0x3f0000000f0f8820 */ /* 0x000fe20000400000 */
[----:B------:R-:W-:-:S03]  /*2160*/  FFMA R14, R19, -R11, R33 ;  /* 0x8000000b130e7223 */ /* 0x000fc60000000021 */
[----:B------:R-:W0:Y:S01]  /*2170*/  MUFU.EX2 R16, R15 ;  /* 0x0000000f00107308 */ /* 0x000e220000000800 */
[----:B------:R-:W-:Y:S01]  /*2180*/  FFMA R19, R0, R14, R19 ;  /* 0x0000000e00137223 */ /* 0x000fe20000000013 */
[----:B0-----:R-:W-:-:S06]  /*2190*/  @!P0 FMUL R16, R16, R16 ;  /* 0x0000001010108220 */ /* 0x001fcc0000400000 */
[----:B------:R-:W0:Y:S01]  /*21a0*/  FCHK P0, R33, R11 ;  /* 0x0000000b21007302 */ /* 0x000e220000000000 */
[----:B------:R-:W-:Y:S01]  /*21b0*/  FMUL R17, R16, UR11 ;  /* 0x0000000b10117c20 */ /* 0x000fe20008400000 */
[----:B------:R-:W-:-:S03]  /*21c0*/  LOP3.LUT R16, RZ, R18, RZ, 0x33, !PT ;  /* 0x00000012ff107212 */ /* 0x000fc600078e33ff */
[C---:B--2---:R-:W-:Y:S01]  /*21d0*/  FFMA R15, R17.reuse, R22, R20 ;  /* 0x00000016110f7223 */ /* 0x044fe20000000014 */
[----:B------:R-:W-:Y:S01]  /*21e0*/  FFMA R14, R17, R23, R21 ;  /* 0x00000017110e7223 */ /* 0x000fe20000000015 */
[----:B0-----:R-:W-:Y:S06]  /*21f0*/  @!P0 BRA `(.L_x_50) ;  /* 0x0000000000108947 */ /* 0x001fec0003800000 */
[----:B------:R-:W-:Y:S01]  /*2200*/  IMAD.MOV.U32 R31, RZ, RZ, R11 ;  /* 0x000000ffff1f7224 */ /* 0x000fe200078e000b */
[----:B------:R-:W-:-:S07]  /*2210*/  MOV R22, 0x2230 ;  /* 0x0000223000167802 */ /* 0x000fce0000000f00 */
[----:B------:R-:W-:Y:S05]  /*2220*/  CALL.REL.NOINC `($__internal_2_$__cuda_sm3x_div_rn_noftz_f32_slowpath) ;  /* 0x0000000c006c7944 */ /* 0x000fea0003c00000 */
[----:B------:R-:W-:-:S07]  /*2230*/  MOV R19, R0 ;  /* 0x0000000000137202 */ /* 0x000fce0000000f00 */
.L_x_50:
[----:B------:R-:W-:Y:S05]  /*2240*/  BSYNC.RECONVERGENT B4 ;  /* 0x0000000000047941 */ /* 0x000fea0003800200 */
.L_x_49:
[----:B------:R-:W0:Y:S01]  /*2250*/  MUFU.RCP R0, R11 ;  /* 0x0000000b00007308 */ /* 0x000e220000001000 */
[----:B------:R-:W-:Y:S01]  /*2260*/  IADD3 R16, PT, PT, R16, UR10, RZ ;  /* 0x0000000a10107c10 */ /* 0x000fe2000fffe0ff */
[----:B------:R-:W-:Y:S03]  /*2270*/  BSSY.RECONVERGENT B4, `(.L_x_51) ;  /* 0x000000d000047945 */ /* 0x000fe60003800200 */
[----:B------:R-:W-:Y:S01]  /*2280*/  I2FP.F32.S32 R33, R16 ;  /* 0x0000001000217245 */ /* 0x000fe20000201400 */
[----:B------:R-:W-:-:S03]  /*2290*/  FMUL R16, R19, UR15 ;  /* 0x0000000f13107c20 */ /* 0x000fc60008400000 */
        /* <DEDUP_REMOVED lines=10> */
.L_x_52:
[----:B------:R-:W-:Y:S05]  /*2340*/  BSYNC.RECONVERGENT B4 ;  /* 0x0000000000047941 */ /* 0x000fea0003800200 */
.L_x_51:
[----:B------:R-:W2:Y:S01]  /*2350*/  LDG.E.64 R20, desc[UR12][R24.64+0x8] ;  /* 0x0000080c18147981 */ /* 0x000ea2000c1e1b00 */
[----:B------:R-:W-:Y:S01]  /*2360*/  FFMA R0, R0, -UR7, R10 ;  /* 0x8000000700007c23 */ /* 0x000fe2000800000a */
[----:B------:R-:W-:Y:S01]  /*2370*/  FADD R16, -R16, R9 ;  /* 0x0000000910107221 */ /* 0x000fe20000000100 */
[----:B------:R-:W-:Y:S02]  /*2380*/  VIADD R18, R18, 0x2 ;  /* 0x0000000212127836 */ /* 0x000fe40000000000 */
[----:B------:R-:W-:-:S04]  /*2390*/  FMUL R17, R0, R0 ;  /* 0x0000000000117220 */ /* 0x000fc80000400000 */
[----:B------:R-:W-:-:S04]  /*23a0*/  FFMA R17, R16, R16, R17 ;  /* 0x0000001010117223 */ /* 0x000fc80000000011 */
[----:B------:R-:W-:-:S04]  /*23b0*/  FMUL R17, R17, UR14 ;  /* 0x0000000e11117c20 */ /* 0x000fc80008400000 */
[----:B------:R-:W-:-:S05]  /*23c0*/  FMUL R17, R17, 1.4426950216293334961 ;  /* 0x3fb8aa3b11117820 */ /* 0x000fca0000400000 */
[----:B------:R-:W-:-:S13]  /*23d0*/  FSETP.GEU.AND P0, PT, R17, -126, PT ;  /* 0xc2fc00001100780b */ /* 0x000fda0003f0e000 */
[----:B------:R-:W-:-:S04]  /*23e0*/  @!P0 FMUL R17, R17, 0.5 ;  /* 0x3f00000011118820 */ /* 0x000fc80000400000 */
[----:B------:R-:W0:Y:S02]  /*23f0*/  MUFU.EX2 R0, R17 ;  /* 0x0000001100007308 */ /* 0x000e240000000800 */
[----:B0-----:R-:W-:-:S04]  /*2400*/  @!P0 FMUL R0, R0, R0 ;  /* 0x0000000000008220 */ /* 0x001fc80000400000 */
[----:B------:R-:W-:-:S04]  /*2410*/  FMUL R0, R0, UR11 ;  /* 0x0000000b00007c20 */ /* 0x000fc80008400000 */
[C---:B--2---:R-:W-:Y:S01]  /*2420*/  FFMA R20, R0.reuse, R20, R15 ;  /* 0x0000001400147223 */ /* 0x044fe2000000000f */
[----:B------:R-:W-:-:S07]  /*2430*/  FFMA R21, R0, R21, R14 ;  /* 0x0000001500157223 */ /* 0x000fce000000000e */
.L_x_44:
[----:B------:R-:W-:Y:S05]  /*2440*/  BSYNC.RECONVERGENT B3 ;  /* 0x0000000000037941 */ /* 0x000fea0003800200 */
.L_x_43:
[----:B------:R-:W-:-:S04]  /*2450*/  LOP3.LUT R12, R12, 0x1, RZ, 0xc0, !PT ;  /* 0x000000010c0c7812 */ /* 0x000fc800078ec0ff */
[----:B------:R-:W-:-:S13]  /*2460*/  ISETP.NE.U32.AND P0, PT, R12, 0x1, PT ;  /* 0x000000010c00780c */ /* 0x000fda0003f05070 */
[----:B------:R-:W-:Y:S05]  /*2470*/  @P0 BRA `(.L_x_14) ;  /* 0x0000000000c80947 */ /* 0x000fea0003800000 */
[----:B------:R-:W0:Y:S01]  /*2480*/  MUFU.RCP R12, R11 ;  /* 0x0000000b000c7308 */ /* 0x000e220000001000 */
[----:B------:R-:W-:Y:S01]  /*2490*/  IADD3 R0, PT, PT, R18, -UR10, RZ ;  /* 0x8000000a12007c10 */ /* 0x000fe2000fffe0ff */
[----:B------:R-:W1:Y:S01]  /*24a0*/  LDCU UR6, c[0x0][0x3a0] ;  /* 0x00007400ff0677ac */ /* 0x000e620008000800 */
[----:B------:R-:W-:Y:S02]  /*24b0*/  BSSY.RECONVERGENT B3, `(.L_x_53) ;  /* 0x000000e000037945 */ /* 0x000fe40003800200 */
[----:B------:R-:W-:-:S04]  /*24c0*/  I2FP.F32.S32 R33, R0 ;  /* 0x0000000000217245 */ /* 0x000fc80000201400 */
[----:B------:R-:W2:Y:S01]  /*24d0*/  FCHK P0, R33, R11 ;  /* 0x0000000b21007302 */ /* 0x000ea20000000000 */
[----:B0-----:R-:W-:Y:S01]  /*24e0*/  FFMA R15, R12, -R11, 1 ;  /* 0x3f8000000c0f7423 */ /* 0x001fe2000000080b */
[----:B-1----:R-:W-:-:S03]  /*24f0*/  IMAD R13, R13, UR6, R18 ;  /* 0x000000060d0d7c24 */ /* 0x002fc6000f8e0212 */
[----:B------:R-:W-:-:S04]  /*2500*/  FFMA R0, R12, R15, R12 ;  /* 0x0000000f0c007223 */ /* 0x000fc8000000000c */
[----:B------:R-:W-:-:S04]  /*2510*/  FFMA R12, R0, R33, RZ ;  /* 0x00000021000c7223 */ /* 0x000fc800000000ff */
[----:B------:R-:W-:-:S04]  /*2520*/  FFMA R15, R12, -R11, R33 ;  /* 0x8000000b0c0f7223 */ /* 0x000fc80000000021 */
[----:B------:R-:W-:Y:S01]  /*2530*/  FFMA R12, R0, R15, R12 ;  /* 0x0000000f000c7223 */ /* 0x000fe2000000000c */
[----:B--2---:R-:W-:Y:S06]  /*2540*/  @!P0 BRA `(.L_x_54) ;  /* 0x0000000000108947 */ /* 0x004fec0003800000 */
[----:B------:R-:W-:Y:S02]  /*2550*/  MOV R31, R11 ;  /* 0x0000000b001f7202 */ /* 0x000fe40000000f00 */
[----:B------:R-:W-:-:S07]  /*2560*/  MOV R22, 0x2580 ;  /* 0x0000258000167802 */ /* 0x000fce0000000f00 */
[----:B------:R-:W-:Y:S05]  /*2570*/  CALL.REL.NOINC `($__internal_2_$__cuda_sm3x_div_rn_noftz_f32_slowpath) ;  /* 0x0000000800987944 */ /* 0x000fea0003c00000 */
[----:B------:R-:W-:-:S07]  /*2580*/  MOV R12, R0 ;  /* 0x00000000000c7202 */ /* 0x000fce0000000f00 */
.L_x_54:
[----:B------:R-:W-:Y:S05]  /*2590*/  BSYNC.RECONVERGENT B3 ;  /* 0x0000000000037941 */ /* 0x000fea0003800200 */
.L_x_53:
        /* <DEDUP_REMOVED lines=15> */
.L_x_56:
[----:B------:R-:W-:Y:S05]  /*2690*/  BSYNC.RECONVERGENT B3 ;  /* 0x0000000000037941 */ /* 0x000fea0003800200 */
.L_x_55:
[----:B------:R-:W0:Y:S02]  /*26a0*/  LDC.64 R14, c[0x0][0x380] ;  /* 0x0000e000ff0e7b82 */ /* 0x000e240000000a00 */
[----:B0-----:R-:W-:-:S06]  /*26b0*/  IMAD.WIDE R14, R13, 0x8, R14 ;  /* 0x000000080d0e7825 */ /* 0x001fcc00078e020e */
[----:B------:R-:W2:Y:S01]  /*26c0*/  LDG.E.64 R14, desc[UR12][R14.64] ;  /* 0x0000000c0e0e7981 */ /* 0x000ea2000c1e1b00 */
[----:B------:R-:W-:Y:S01]  /*26d0*/  FFMA R0, R0, -UR7, R10 ;  /* 0x8000000700007c23 */ /* 0x000fe2000800000a */
[----:B------:R-:W-:-:S03]  /*26e0*/  FADD R12, -R12, R9 ;  /* 0x000000090c0c7221 */ /* 0x000fc60000000100 */
        /* <DEDUP_REMOVED lines=11> */
.L_x_14:
[----:B------:R-:W-:Y:S05]  /*27a0*/  BSYNC.RECONVERGENT B2 ;  /* 0x0000000000027941 */ /* 0x000fea0003800200 */
.L_x_13:
[----:B------:R-:W0:Y:S01]  /*27b0*/  LDCU UR6, c[0x0][0x3a4] ;  /* 0x00007480ff0677ac */ /* 0x000e220008000800 */
[----:B------:R-:W-:-:S04]  /*27c0*/  UIADD3 UR4, UPT, UPT, UR4, 0x1, URZ ;  /* 0x0000000104047890 */ /* 0x000fc8000fffe0ff */
[----:B0-----:R-:W-:-:S09]  /*27d0*/  UISETP.NE.AND UP0, UPT, UR4, UR6, UPT ;  /* 0x000000060400728c */ /* 0x001fd2000bf05270 */
[----:B------:R-:W-:Y:S05]  /*27e0*/  BRA.U UP0, `(.L_x_57) ;  /* 0xffffffe100ac7547 */ /* 0x000fea000b83ffff */
.L_x_4:
[----:B------:R-:W0:Y:S01]  /*27f0*/  LDCU.64 UR6, c[0x0][0x388] ;  /* 0x00007100ff0677ac */ /* 0x000e220008000a00 */
[----:B------:R-:W-:Y:S02]  /*2800*/  IADD3 R5, PT, PT, R2, R5, RZ ;  /* 0x0000000502057210 */ /* 0x000fe40007ffe0ff */
[----:B------:R-:W-:Y:S02]  /*2810*/  SHF.R.S32.HI R0, RZ, 0x1f, R6 ;  /* 0x0000001fff007819 */ /* 0x000fe40000011406 */
[----:B------:R-:W-:-:S04]  /*2820*/  IADD3 R6, P0, PT, R6, R5, RZ ;  /* 0x0000000506067210 */ /* 0x000fc80007f1e0ff */
[----:B------:R-:W-:Y:S02]  /*2830*/  LEA.HI.X.SX32 R5, R5, R0, 0x1, P0 ;  /* 0x0000000005057211 */ /* 0x000fe400000f0eff */
[----:B0-----:R-:W-:-:S04]  /*2840*/  LEA R2, P0, R6, UR6, 0x3 ;  /* 0x0000000606027c11 */ /* 0x001fc8000f8018ff */
[----:B------:R-:W-:-:S05]  /*2850*/  LEA.HI.X R3, R6, UR7, R5, 0x3, P0 ;  /* 0x0000000706037c11 */ /* 0x000fca00080f1c05 */
[----:B------:R-:W-:Y:S01]  /*2860*/  STG.E.64 desc[UR12][R2.64], R20 ;  /* 0x0000001402007986 */ /* 0x000fe2000c101b0c */
[----:B------:R-:W-:Y:S05]  /*2870*/  EXIT ;  /* 0x000000000000794d */ /* 0x000fea0003800000 */
        .weak           $__internal_0_$__cuda_sm20_div_rn_f64_full
        .type           $__internal_0_$__cuda_sm20_div_rn_f64_full,@function
        .size           $__internal_0_$__cuda_sm20_div_rn_f64_full,($__internal_1_$__cuda_sm20_sqrt_rn_f32_slowpath - $__internal_0_$__cuda_sm20_div_rn_f64_full)
$__internal_0_$__cuda_sm20_div_rn_f64_full:
[C---:B------:R-:W-:Y:S02]  /*2880*/  FSETP.GEU.AND P0, PT, |R7|.reuse, 1.469367938527859385e-39, PT ;  /* 0x001000000700780b */ /* 0x040fe40003f0e200 */
[C---:B------:R-:W-:Y:S02]  /*2890*/  LOP3.LUT R4, R7.reuse, 0x800fffff, RZ, 0xc0, !PT ;  /* 0x800fffff07047812 */ /* 0x040fe400078ec0ff */
[----:B------:R-:W-:Y:S02]  /*28a0*/  MOV R12, 0x1 ;  /* 0x00000001000c7802 */ /* 0x000fe40000000f00 */
[----:B------:R-:W-:Y:S02]  /*28b0*/  LOP3.LUT R5, R4, 0x3ff00000, RZ, 0xfc, !PT ;  /* 0x3ff0000004057812 */ /* 0x000fe400078efcff */
[----:B------:R-:W-:Y:S02]  /*28c0*/  MOV R4, R6 ;  /* 0x0000000600047202 */ /* 0x000fe40000000f00 */
[----:B------:R-:W-:-:S03]  /*28d0*/  LOP3.LUT R24, R7, 0x7ff00000, RZ, 0xc0, !PT ;  /* 0x7ff0000007187812 */ /* 0x000fc600078ec0ff */
[----:B------:R-:W-:-:S06]  /*28e0*/  @!P0 DMUL R4, R6, 8.98846567431157953865e+307 ;  /* 0x7fe0000006048828 */ /* 0x000fcc0000000000 */
[----:B------:R-:W0:Y:S02]  /*28f0*/  MUFU.RCP64H R13, R5 ;  /* 0x00000005000d7308 */ /* 0x000e240000001800 */
[----:B0-----:R-:W-:-:S08]  /*2900*/  DFMA R14, R12, -R4, 1 ;  /* 0x3ff000000c0e742b */ /* 0x001fd00000000804 */
[----:B------:R-:W-:-:S08]  /*2910*/  DFMA R14, R14, R14, R14 ;  /* 0x0000000e0e0e722b */ /* 0x000fd0000000000e */
[----:B------:R-:W-:Y:S01]  /*2920*/  DFMA R16, R12, R14, R12 ;  /* 0x0000000e0c10722b */ /* 0x000fe2000000000c */
[----:B------:R-:W-:Y:S01]  /*2930*/  MOV R13, R19 ;  /* 0x00000013000d7202 */ /* 0x000fe20000000f00 */
[----:B------:R-:W-:Y:S02]  /*2940*/  IMAD.MOV.U32 R12, RZ, RZ, R10 ;  /* 0x000000ffff0c7224 */ /* 0x000fe400078e000a */
[----:B------:R-:W-:Y:S01]  /*2950*/  HFMA2 R10, -RZ, RZ, 0.0045166015625, 0 ;  /* 0x1ca00000ff0a7431 */ /* 0x000fe200000001ff */
[----:B------:R-:W-:Y:S01]  /*2960*/  LOP3.LUT R18, R13, 0x7ff00000, RZ, 0xc0, !PT ;  /* 0x7ff000000d127812 */ /* 0x000fe200078ec0ff */
[----:B------:R-:W-:Y:S02]  /*2970*/  IMAD.MOV.U32 R14, RZ, RZ, R12 ;  /* 0x000000ffff0e7224 */ /* 0x000fe400078e000c */
[----:B------:R-:W-:Y:S01]  /*2980*/  DFMA R20, R16, -R4, 1 ;  /* 0x3ff000001014742b */ /* 0x000fe20000000804 */
[----:B------:R-:W-:Y:S02]  /*2990*/  ISETP.GE.U32.AND P1, PT, R18, R24, PT ;  /* 0x000000181200720c */ /* 0x000fe40003f26070 */
[----:B------:R-:W-:-:S02]  /*29a0*/  MOV R25, R18 ;  /* 0x0000001200197202 */ /* 0x000fc40000000f00 */
[----:B------:R-:W-:Y:S02]  /*29b0*/  SEL R15, R10, 0x63400000, !P1 ;  /* 0x634000000a0f7807 */ /* 0x000fe40004800000 */
[----:B------:R-:W-:Y:S01]  /*29c0*/  FSETP.GEU.AND P1, PT, |R13|, 1.469367938527859385e-39, PT ;  /* 0x001000000d00780b */ /* 0x000fe20003f2e200 */
[----:B------:R-:W-:Y:S01]  /*29d0*/  DFMA R16, R16, R20, R16 ;  /* 0x000000141010722b */ /* 0x000fe20000000010 */
[----:B------:R-:W-:-:S11]  /*29e0*/  LOP3.LUT R15, R15, 0x800fffff, R13, 0xf8, !PT ;  /* 0x800fffff0f0f7812 */ /* 0x000fd600078ef80d */
[----:B------:R-:W-:Y:S05]  /*29f0*/  @P1 BRA `(.L_x_58) ;  /* 0x0000000000201947 */ /* 0x000fea0003800000 */
[----:B------:R-:W-:Y:S02]  /*2a00*/  LOP3.LUT R19, R7, 0x7ff00000, RZ, 0xc0, !PT ;  /* 0x7ff0000007137812 */ /* 0x000fe400078ec0ff */
[----:B------:R-:W-:Y:S02]  /*2a10*/  MOV R20, RZ ;  /* 0x000000ff00147202 */ /* 0x000fe40000000f00 */
[----:B------:R-:W-:-:S04]  /*2a20*/  ISETP.GE.U32.AND P1, PT, R18, R19, PT ;  /* 0x000000131200720c */ /* 0x000fc80003f26070 */
[----:B------:R-:W-:-:S04]  /*2a30*/  SEL R19, R10, 0x63400000, !P1 ;  /* 0x634000000a137807 */ /* 0x000fc80004800000 */
[----:B------:R-:W-:-:S04]  /*2a40*/  LOP3.LUT R19, R19, 0x80000000, R13, 0xf8, !PT ;  /* 0x8000000013137812 */ /* 0x000fc800078ef80d */
[----:B------:R-:W-:-:S06]  /*2a50*/  LOP3.LUT R21, R19, 0x100000, RZ, 0xfc, !PT ;  /* 0x0010000013157812 */ /* 0x000fcc00078efcff */
[----:B------:R-:W-:-:S10]  /*2a60*/  DFMA R14, R14, 2, -R20 ;  /* 0x400000000e0e782b */ /* 0x000fd40000000814 */
[----:B------:R-:W-:-:S07]  /*2a70*/  LOP3.LUT R25, R15, 0x7ff00000, RZ, 0xc0, !PT ;  /* 0x7ff000000f197812 */ /* 0x000fce00078ec0ff */
.L_x_58:
[----:B------:R-:W-:Y:S01]  /*2a80*/  @!P0 LOP3.LUT R24, R5, 0x7ff00000, RZ, 0xc0, !PT ;  /* 0x7ff0000005188812 */ /* 0x000fe200078ec0ff */
[----:B------:R-:W-:Y:S01]  /*2a90*/  DMUL R20, R16, R14 ;  /* 0x0000000e10147228 */ /* 0x000fe20000000000 */
[----:B------:R-:W-:Y:S02]  /*2aa0*/  IADD3 R19, PT, PT, R25, -0x1, RZ ;  /* 0xffffffff19137810 */ /* 0x000fe40007ffe0ff */
[----:B------:R-:W-:Y:S02]  /*2ab0*/  IADD3 R26, PT, PT, R24, -0x1, RZ ;  /* 0xffffffff181a7810 */ /* 0x000fe40007ffe0ff */
[----:B------:R-:W-:-:S03]  /*2ac0*/  ISETP.GT.U32.AND P0, PT, R19, 0x7feffffe, PT ;  /* 0x7feffffe1300780c */ /* 0x000fc60003f04070 */
[----:B------:R-:W-:Y:S01]  /*2ad0*/  DFMA R22, R20, -R4, R14 ;  /* 0x800000041416722b */ /* 0x000fe2000000000e */
[----:B------:R-:W-:-:S07]  /*2ae0*/  ISETP.GT.U32.OR P0, PT, R26, 0x7feffffe, P0 ;  /* 0x7feffffe1a00780c */ /* 0x000fce0000704470 */
[----:B------:R-:W-:-:S06]  /*2af0*/  DFMA R16, R16, R22, R20 ;  /* 0x000000161010722b */ /* 0x000fcc0000000014 */
[----:B------:R-:W-:Y:S05]  /*2b00*/  @P0 BRA `(.L_x_59) ;  /* 0x00000000006c0947 */ /* 0x000fea0003800000 */
[----:B------:R-:W-:-:S04]  /*2b10*/  LOP3.LUT R13, R7, 0x7ff00000, RZ, 0xc0, !PT ;  /* 0x7ff00000070d7812 */ /* 0x000fc800078ec0ff */
[CC--:B------:R-:W-:Y:S02]  /*2b20*/  VIADDMNMX R12, R18.reuse, -R13.reuse, 0xb9600000, !PT ;  /* 0xb9600000120c7446 */ /* 0x0c0fe4000780090d */
[----:B------:R-:W-:Y:S02]  /*2b30*/  ISETP.GE.U32.AND P0, PT, R18, R13, PT ;  /* 0x0000000d1200720c */ /* 0x000fe40003f06070 */
[----:B------:R-:W-:Y:S02]  /*2b40*/  VIMNMX R12, PT, PT, R12, 0x46a00000, PT ;  /* 0x46a000000c0c7848 */ /* 0x000fe40003fe0100 */
[----:B------:R-:W-:-:S05]  /*2b50*/  SEL R13, R10, 0x63400000, !P0 ;  /* 0x634000000a0d7807 */ /* 0x000fca0004000000 */
[----:B------:R-:W-:Y:S01]  /*2b60*/  IMAD.IADD R10, R12, 0x1, -R13 ;  /* 0x000000010c0a7824 */ /* 0x000fe200078e0a0d */
[----:B------:R-:W-:-:S04]  /*2b70*/  MOV R12, RZ ;  /* 0x000000ff000c7202 */ /* 0x000fc80000000f00 */
[----:B------:R-:W-:-:S06]  /*2b80*/  IADD3 R13, PT, PT, R10, 0x7fe00000, RZ ;  /* 0x7fe000000a0d7810 */ /* 0x000fcc0007ffe0ff */
[----:B------:R-:W-:-:S10]  /*2b90*/  DMUL R18, R16, R12 ;  /* 0x0000000c10127228 */ /* 0x000fd40000000000 */
[----:B------:R-:W-:-:S13]  /*2ba0*/  FSETP.GTU.AND P0, PT, |R19|, 1.469367938527859385e-39, PT ;  /* 0x001000001300780b */ /* 0x000fda0003f0c200 */
[----:B------:R-:W-:Y:S05]  /*2bb0*/  @P0 BRA `(.L_x_60) ;  /* 0x0000000000940947 */ /* 0x000fea0003800000 */
[----:B------:R-:W-:Y:S01]  /*2bc0*/  DFMA R4, R16, -R4, R14 ;  /* 0x800000041004722b */ /* 0x000fe2000000000e */
[----:B------:R-:W-:-:S09]  /*2bd0*/  MOV R12, RZ ;  /* 0x000000ff000c7202 */ /* 0x000fd20000000f00 */
[C---:B------:R-:W-:Y:S02]  /*2be0*/  FSETP.NEU.AND P0, PT, R5.reuse, RZ, PT ;  /* 0x000000ff0500720b */ /* 0x040fe40003f0d000 */
[----:B------:R-:W-:-:S04]  /*2bf0*/  LOP3.LUT R7, R5, 0x80000000, R7, 0x48, !PT ;  /* 0x8000000005077812 */ /* 0x000fc800078e4807 */
[----:B------:R-:W-:-:S07]  /*2c00*/  LOP3.LUT R13, R7, R13, RZ, 0xfc, !PT ;  /* 0x0000000d070d7212 */ /* 0x000fce00078efcff */
[----:B------:R-:W-:Y:S05]  /*2c10*/  @!P0 BRA `(.L_x_60) ;  /* 0x00000000007c8947 */ /* 0x000fea0003800000 */
[----:B------:R-:W-:Y:S01]  /*2c20*/  IMAD.MOV R5, RZ, RZ, -R10 ;  /* 0x000000ffff057224 */ /* 0x000fe200078e0a0a */
[----:B------:R-:W-:Y:S01]  /*2c30*/  MOV R4, RZ ;  /* 0x000000ff00047202 */ /* 0x000fe20000000f00 */
[----:B------:R-:W-:-:S05]  /*2c40*/  DMUL.RP R12, R16, R12 ;  /* 0x0000000c100c7228 */ /* 0x000fca0000008000 */
[----:B------:R-:W-:-:S05]  /*2c50*/  DFMA R4, R18, -R4, R16 ;  /* 0x800000041204722b */ /* 0x000fca0000000010 */
[----:B------:R-:W-:Y:S02]  /*2c60*/  LOP3.LUT R7, R13, R7, RZ, 0x3c, !PT ;  /* 0x000000070d077212 */ /* 0x000fe400078e3cff */
[----:B------:R-:W-:-:S04]  /*2c70*/  IADD3 R4, PT, PT, -R10, -0x43300000, RZ ;  /* 0xbcd000000a047810 */ /* 0x000fc80007ffe1ff */
[----:B------:R-:W-:-:S04]  /*2c80*/  FSETP.NEU.AND P0, PT, |R5|, R4, PT ;  /* 0x000000040500720b */ /* 0x000fc80003f0d200 */
[----:B------:R-:W-:Y:S02]  /*2c90*/  FSEL R18, R12, R18, !P0 ;  /* 0x000000120c127208 */ /* 0x000fe40004000000 */
[----:B------:R-:W-:Y:S01]  /*2ca0*/  FSEL R19, R7, R19, !P0 ;  /* 0x0000001307137208 */ /* 0x000fe20004000000 */
[----:B------:R-:W-:Y:S06]  /*2cb0*/  BRA `(.L_x_60) ;  /* 0x0000000000547947 */ /* 0x000fec0003800000 */
.L_x_59:
[----:B------:R-:W-:-:S14]  /*2cc0*/  DSETP.NAN.AND P0, PT, R12, R12, PT ;  /* 0x0000000c0c00722a */ /* 0x000fdc0003f08000 */
[----:B------:R-:W-:Y:S05]  /*2cd0*/  @P0 BRA `(.L_x_61) ;  /* 0x0000000000440947 */ /* 0x000fea0003800000 */
[----:B------:R-:W-:-:S14]  /*2ce0*/  DSETP.NAN.AND P0, PT, R6, R6, PT ;  /* 0x000000060600722a */ /* 0x000fdc0003f08000 */
[----:B------:R-:W-:Y:S05]  /*2cf0*/  @P0 BRA `(.L_x_62) ;  /* 0x0000000000300947 */ /* 0x000fea0003800000 */
[----:B------:R-:W-:Y:S02]  /*2d00*/  ISETP.NE.AND P0, PT, R25, R24, PT ;  /* 0x000000181900720c */ /* 0x000fe40003f05270 */
[----:B------:R-:W-:Y:S02]  /*2d10*/  MOV R18, 0x0 ;  /* 0x0000000000127802 */ /* 0x000fe40000000f00 */
[----:B------:R-:W-:-:S09]  /*2d20*/  MOV R19, 0xfff80000 ;  /* 0xfff8000000137802 */ /* 0x000fd20000000f00 */
[----:B------:R-:W-:Y:S05]  /*2d30*/  @!P0 BRA `(.L_x_60) ;  /* 0x0000000000348947 */ /* 0x000fea0003800000 */
[----:B------:R-:W-:Y:S02]  /*2d40*/  ISETP.NE.AND P0, PT, R25, 0x7ff00000, PT ;  /* 0x7ff000001900780c */ /* 0x000fe40003f05270 */
[----:B------:R-:W-:Y:S02]  /*2d50*/  LOP3.LUT R19, R13, 0x80000000, R7, 0x48, !PT ;  /* 0x800000000d137812 */ /* 0x000fe400078e4807 */
[----:B------:R-:W-:-:S13]  /*2d60*/  ISETP.EQ.OR P0, PT, R24, RZ, !P0 ;  /* 0x000000ff1800720c */ /* 0x000fda0004702670 */
[----:B------:R-:W-:Y:S01]  /*2d70*/  @P0 LOP3.LUT R4, R19, 0x7ff00000, RZ, 0xfc, !PT ;  /* 0x7ff0000013040812 */ /* 0x000fe200078efcff */
[----:B------:R-:W-:Y:S01]  /*2d80*/  @!P0 IMAD.MOV.U32 R18, RZ, RZ, RZ ;  /* 0x000000ffff128224 */ /* 0x000fe200078e00ff */
[----:B------:R-:W-:Y:S02]  /*2d90*/  @P0 MOV R18, RZ ;  /* 0x000000ff00120202 */ /* 0x000fe40000000f00 */
[----:B------:R-:W-:Y:S01]  /*2da0*/  @P0 MOV R19, R4 ;  /* 0x0000000400130202 */ /* 0x000fe20000000f00 */
[----:B------:R-:W-:Y:S06]  /*2db0*/  BRA `(.L_x_60) ;  /* 0x0000000000147947 */ /* 0x000fec0003800000 */
.L_x_62:
[----:B------:R-:W-:Y:S02]  /*2dc0*/  LOP3.LUT R19, R7, 0x80000, RZ, 0xfc, !PT ;  /* 0x0008000007137812 */ /* 0x000fe400078efcff */
[----:B------:R-:W-:Y:S01]  /*2dd0*/  MOV R18, R6 ;  /* 0x0000000600127202 */ /* 0x000fe20000000f00 */
[----:B------:R-:W-:Y:S06]  /*2de0*/  BRA `(.L_x_60) ;  /* 0x0000000000087947 */ /* 0x000fec0003800000 */
.L_x_61:
[----:B------:R-:W-:Y:S01]  /*2df0*/  LOP3.LUT R19, R13, 0x80000, RZ, 0xfc, !PT ;  /* 0x000800000d137812 */ /* 0x000fe200078efcff */
[----:B------:R-:W-:-:S07]  /*2e00*/  IMAD.MOV.U32 R18, RZ, RZ, R12 ;  /* 0x000000ffff127224 */ /* 0x000fce00078e000c */
.L_x_60:
[----:B------:R-:W-:Y:S01]  /*2e10*/  MOV R4, R0 ;  /* 0x0000000000047202 */ /* 0x000fe20000000f00 */
[----:B------:R-:W-:Y:S01]  /*2e20*/  IMAD.MOV.U32 R5, RZ, RZ, 0x0 ;  /* 0x00000000ff057424 */ /* 0x000fe200078e00ff */
[----:B------:R-:W-:Y:S02]  /*2e30*/  MOV R6, R18 ;  /* 0x0000001200067202 */ /* 0x000fe40000000f00 */
[----:B------:R-:W-:Y:S01]  /*2e40*/  MOV R7, R19 ;  /* 0x0000001300077202 */ /* 0x000fe20000000f00 */
[----:B------:R-:W-:Y:S06]  /*2e50*/  RET.REL.NODEC R4 `(gather_kernel_new) ;  /* 0xffffffd004687950 */ /* 0x000fec0003c3ffff */
        .weak           $__internal_1_$__cuda_sm20_sqrt_rn_f32_slowpath
        .type           $__internal_1_$__cuda_sm20_sqrt_rn_f32_slowpath,@function
        .size           $__internal_1_$__cuda_sm20_sqrt_rn_f32_slowpath,($__internal_2_$__cuda_sm3x_div_rn_noftz_f32_slowpath - $__internal_1_$__cuda_sm20_sqrt_rn_f32_slowpath)
$__internal_1_$__cuda_sm20_sqrt_rn_f32_slowpath:
[----:B------:R-:W-:-:S13]  /*2e60*/  LOP3.LUT P0, RZ, R15, 0x7fffffff, RZ, 0xc0, !PT ;  /* 0x7fffffff0fff7812 */ /* 0x000fda000780c0ff */
[----:B------:R-:W-:Y:S01]  /*2e70*/  @!P0 MOV R14, R15 ;  /* 0x0000000f000e8202 */ /* 0x000fe20000000f00 */
[----:B------:R-:W-:Y:S06]  /*2e80*/  @!P0 BRA `(.L_x_63) ;  /* 0x0000000000448947 */ /* 0x000fec0003800000 */
[----:B------:R-:W-:Y:S02]  /*2e90*/  FSETP.GEU.FTZ.AND P0, PT, R15, RZ, PT ;  /* 0x000000ff0f00720b */ /* 0x000fe40003f1e000 */
[----:B------:R-:W-:-:S11]  /*2ea0*/  MOV R0, R15 ;  /* 0x0000000f00007202 */ /* 0x000fd60000000f00 */
[----:B------:R-:W-:Y:S01]  /*2eb0*/  @!P0 MOV R14, 0x7fffffff ;  /* 0x7fffffff000e8802 */ /* 0x000fe20000000f00 */
[----:B------:R-:W-:Y:S06]  /*2ec0*/  @!P0 BRA `(.L_x_63) ;  /* 0x0000000000348947 */ /* 0x000fec0003800000 */
[----:B------:R-:W-:-:S13]  /*2ed0*/  FSETP.GTU.FTZ.AND P0, PT, |R0|, +INF , PT ;  /* 0x7f8000000000780b */ /* 0x000fda0003f1c200 */
[----:B------:R-:W-:Y:S01]  /*2ee0*/  @P0 FADD.FTZ R14, R0, 1 ;  /* 0x3f800000000e0421 */ /* 0x000fe20000010000 */
[----:B------:R-:W-:Y:S06]  /*2ef0*/  @P0 BRA `(.L_x_63) ;  /* 0x0000000000280947 */ /* 0x000fec0003800000 */
[----:B------:R-:W-:-:S13]  /*2f00*/  FSETP.NEU.FTZ.AND P0, PT, |R0|, +INF , PT ;  /* 0x7f8000000000780b */ /* 0x000fda0003f1d200 */
[----:B------:R-:W-:-:S04]  /*2f10*/  @P0 FFMA R15, R0, 1.84467440737095516160e+19, RZ ;  /* 0x5f800000000f0823 */ /* 0x000fc800000000ff */
[----:B------:R-:W0:Y:S02]  /*2f20*/  @P0 MUFU.RSQ R14, R15 ;  /* 0x0000000f000e0308 */ /* 0x000e240000001400 */
[----:B0-----:R-:W-:Y:S01]  /*2f30*/  @P0 FMUL.FTZ R16, R15, R14 ;  /* 0x0000000e0f100220 */ /* 0x001fe20000410000 */
[----:B------:R-:W-:Y:S01]  /*2f40*/  @P0 FMUL.FTZ R18, R14, 0.5 ;  /* 0x3f0000000e120820 */ /* 0x000fe20000410000 */
[----:B------:R-:W-:Y:S02]  /*2f50*/  @!P0 IMAD.MOV.U32 R14, RZ, RZ, R0 ;  /* 0x000000ffff0e8224 */ /* 0x000fe400078e0000 */
[----:B------:R-:W-:-:S04]  /*2f60*/  @P0 FADD.FTZ R17, -R16, -RZ ;  /* 0x800000ff10110221 */ /* 0x000fc80000010100 */
[----:B------:R-:W-:-:S04]  /*2f70*/  @P0 FFMA R17, R16, R17, R15 ;  /* 0x0000001110110223 */ /* 0x000fc8000000000f */
[----:B------:R-:W-:-:S04]  /*2f80*/  @P0 FFMA R17, R17, R18, R16 ;  /* 0x0000001211110223 */ /* 0x000fc80000000010 */
[----:B------:R-:W-:-:S07]  /*2f90*/  @P0 FMUL.FTZ R14, R17, 2.3283064365386962891e-10 ;  /* 0x2f800000110e0820 */ /* 0x000fce0000410000 */
.L_x_63:
[----:B------:R-:W-:Y:S01]  /*2fa0*/  HFMA2 R15, -RZ, RZ, 0, 0 ;  /* 0x00000000ff0f7431 */ /* 0x000fe200000001ff */
[----:B------:R-:W-:Y:S02]  /*2fb0*/  MOV R0, R14 ;  /* 0x0000000e00007202 */ /* 0x000fe40000000f00 */
[----:B------:R-:W-:-:S04]  /*2fc0*/  MOV R14, R19 ;  /* 0x00000013000e7202 */ /* 0x000fc80000000f00 */
[----:B------:R-:W-:Y:S05]  /*2fd0*/  RET.REL.NODEC R14 `(gather_kernel_new) ;  /* 0xffffffd00e087950 */ /* 0x000fea0003c3ffff */
        .weak           $__internal_2_$__cuda_sm3x_div_rn_noftz_f32_slowpath
        .type           $__internal_2_$__cuda_sm3x_div_rn_noftz_f32_slowpath,@function
        .size           $__internal_2_$__cuda_sm3x_div_rn_noftz_f32_slowpath,(.L_x_121 - $__internal_2_$__cuda_sm3x_div_rn_noftz_f32_slowpath)
$__internal_2_$__cuda_sm3x_div_rn_noftz_f32_slowpath:
[----:B------:R-:W-:Y:S01]  /*2fe0*/  SHF.R.U32.HI R23, RZ, 0x17, R31 ;  /* 0x00000017ff177819 */ /* 0x000fe2000001161f */
[----:B------:R-:W-:Y:S01]  /*2ff0*/  BSSY.RECONVERGENT B0, `(.L_x_64) ;  /* 0x0000062000007945 */ /* 0x000fe20003800200 */
[----:B------:R-:W-:Y:S02]  /*3000*/  SHF.R.U32.HI R30, RZ, 0x17, R33 ;  /* 0x00000017ff1e7819 */ /* 0x000fe40000011621 */
[----:B------:R-:W-:Y:S02]  /*3010*/  LOP3.LUT R23, R23, 0xff, RZ, 0xc0, !PT ;  /* 0x000000ff17177812 */ /* 0x000fe400078ec0ff */
[----:B------:R-:W-:Y:S02]  /*3020*/  LOP3.LUT R30, R30, 0xff, RZ, 0xc0, !PT ;  /* 0x000000ff1e1e7812 */ /* 0x000fe400078ec0ff */
[----:B------:R-:W-:-:S03]  /*3030*/  IADD3 R0, PT, PT, R23, -0x1, RZ ;  /* 0xffffffff17007810 */ /* 0x000fc60007ffe0ff */
[----:B------:R-:W-:Y:S01]  /*3040*/  VIADD R29, R30, 0xffffffff ;  /* 0xffffffff1e1d7836 */ /* 0x000fe20000000000 */
[----:B------:R-:W-:-:S04]  /*3050*/  ISETP.GT.U32.AND P0, PT, R0, 0xfd, PT ;  /* 0x000000fd0000780c */ /* 0x000fc80003f04070 */
[----:B------:R-:W-:-:S13]  /*3060*/  ISETP.GT.U32.OR P0, PT, R29, 0xfd, P0 ;  /* 0x000000fd1d00780c */ /* 0x000fda0000704470 */
[----:B------:R-:W-:Y:S01]  /*3070*/  @!P0 MOV R28, RZ ;  /* 0x000000ff001c8202 */ /* 0x000fe20000000f00 */
[----:B------:R-:W-:Y:S06]  /*3080*/  @!P0 BRA `(.L_x_65) ;  /* 0x00000000005c8947 */ /* 0x000fec0003800000 */
[----:B------:R-:W-:Y:S02]  /*3090*/  FSETP.GTU.FTZ.AND P0, PT, |R33|, +INF , PT ;  /* 0x7f8000002100780b */ /* 0x000fe40003f1c200 */
[----:B------:R-:W-:-:S04]  /*30a0*/  FSETP.GTU.FTZ.AND P1, PT, |R31|, +INF , PT ;  /* 0x7f8000001f00780b */ /* 0x000fc80003f3c200 */
[----:B------:R-:W-:-:S13]  /*30b0*/  PLOP3.LUT P0, PT, P0, P1, PT, 0xf8, 0x8f ;  /* 0x00000000008f781c */ /* 0x000fda0000703f70 */
[----:B------:R-:W-:Y:S05]  /*30c0*/  @P0 BRA `(.L_x_66) ;  /* 0x00000004004c0947 */ /* 0x000fea0003800000 */
[----:B------:R-:W-:-:S13]  /*30d0*/  LOP3.LUT P0, RZ, R31, 0x7fffffff, R33, 0xc8, !PT ;  /* 0x7fffffff1fff7812 */ /* 0x000fda000780c821 */
[----:B------:R-:W-:Y:S05]  /*30e0*/  @!P0 BRA `(.L_x_67) ;  /* 0x00000004003c8947 */ /* 0x000fea0003800000 */
[----:B------:R-:W-:Y:S02]  /*30f0*/  FSETP.NEU.FTZ.AND P2, PT, |R33|, +INF , PT ;  /* 0x7f8000002100780b */ /* 0x000fe40003f5d200 */
[----:B------:R-:W-:Y:S02]  /*3100*/  FSETP.NEU.FTZ.AND P1, PT, |R31|, +INF , PT ;  /* 0x7f8000001f00780b */ /* 0x000fe40003f3d200 */
[----:B------:R-:W-:-:S11]  /*3110*/  FSETP.NEU.FTZ.AND P0, PT, |R33|, +INF , PT ;  /* 0x7f8000002100780b */ /* 0x000fd60003f1d200 */
[----:B------:R-:W-:Y:S05]  /*3120*/  @!P1 BRA !P2, `(.L_x_67) ;  /* 0x00000004002c9947 */ /* 0x000fea0005000000 */
[----:B------:R-:W-:-:S04]  /*3130*/  LOP3.LUT P2, RZ, R33, 0x7fffffff, RZ, 0xc0, !PT ;  /* 0x7fffffff21ff7812 */ /* 0x000fc8000784c0ff */
[----:B------:R-:W-:-:S13]  /*3140*/  PLOP3.LUT P1, PT, P1, P2, PT, 0x2f, 0xf2 ;  /* 0x0000000000f2781c */ /* 0x000fda0000f24577 */
[----:B------:R-:W-:Y:S05]  /*3150*/  @P1 BRA `(.L_x_68) ;  /* 0x0000000400181947 */ /* 0x000fea0003800000 */
[----:B------:R-:W-:-:S04]  /*3160*/  LOP3.LUT P1, RZ, R31, 0x7fffffff, RZ, 0xc0, !PT ;  /* 0x7fffffff1fff7812 */ /* 0x000fc8000782c0ff */
[----:B------:R-:W-:-:S13]  /*3170*/  PLOP3.LUT P0, PT, P0, P1, PT, 0x2f, 0xf2 ;  /* 0x0000000000f2781c */ /* 0x000fda0000702577 */
[----:B------:R-:W-:Y:S05]  /*3180*/  @P0 BRA `(.L_x_69) ;  /* 0x0000000400000947 */ /* 0x000fea0003800000 */
[----:B------:R-:W-:Y:S02]  /*3190*/  ISETP.GE.AND P0, PT, R29, RZ, PT ;  /* 0x000000ff1d00720c */ /* 0x000fe40003f06270 */
[----:B------:R-:W-:-:S11]  /*31a0*/  ISETP.GE.AND P1, PT, R0, RZ, PT ;  /* 0x000000ff0000720c */ /* 0x000fd60003f26270 */
[----:B------:R-:W-:Y:S01]  /*31b0*/  @P0 MOV R28, RZ ;  /* 0x000000ff001c0202 */ /* 0x000fe20000000f00 */
[----:B------:R-:W-:Y:S01]  /*31c0*/  @!P0 FFMA R33, R33, 1.84467440737095516160e+19, RZ ;  /* 0x5f80000021218823 */ /* 0x000fe200000000ff */
[----:B------:R-:W-:Y:S01]  /*31d0*/  @!P0 MOV R28, 0xffffffc0 ;  /* 0xffffffc0001c8802 */ /* 0x000fe20000000f00 */
[----:B------:R-:W-:-:S03]  /*31e0*/  @!P1 FFMA R31, R31, 1.84467440737095516160e+19, RZ ;  /* 0x5f8000001f1f9823 */ /* 0x000fc600000000ff */
[----:B------:R-:W-:-:S07]  /*31f0*/  @!P1 IADD3 R28, PT, PT, R28, 0x40, RZ ;  /* 0x000000401c1c9810 */ /* 0x000fce0007ffe0ff */
.L_x_65:
[----:B------:R-:W-:Y:S01]  /*3200*/  LEA R0, R23, 0xc0800000, 0x17 ;  /* 0xc080000017007811 */ /* 0x000fe200078eb8ff */
[----:B------:R-:W-:Y:S01]  /*3210*/  BSSY.RECONVERGENT B1, `(.L_x_70) ;  /* 0x0000036000017945 */ /* 0x000fe20003800200 */
[----:B------:R-:W-:-:S03]  /*3220*/  IADD3 R30, PT, PT, R30, -0x7f, RZ ;  /* 0xffffff811e1e7810 */ /* 0x000fc60007ffe0ff */
[----:B------:R-:W-:Y:S02]  /*3230*/  IMAD.IADD R35, R31, 0x1, -R0 ;  /* 0x000000011f237824 */ /* 0x000fe400078e0a00 */
[----:B------:R-:W-:Y:S02]  /*3240*/  IMAD R0, R30, -0x800000, R33 ;  /* 0xff8000001e007824 */ /* 0x000fe400078e0221 */
[----:B------:R-:W0:Y:S01]  /*3250*/  MUFU.RCP R32, R35 ;  /* 0x0000002300207308 */ /* 0x000e220000001000 */
[----:B------:R-:W-:-:S04]  /*3260*/  FADD.FTZ R29, -R35, -RZ ;  /* 0x800000ff231d7221 */ /* 0x000fc80000010100 */
[----:B0-----:R-:W-:-:S04]  /*3270*/  FFMA R31, R32, R29, 1 ;  /* 0x3f800000201f7423 */ /* 0x001fc8000000001d */
[----:B------:R-:W-:-:S04]  /*3280*/  FFMA R31, R32, R31, R32 ;  /* 0x0000001f201f7223 */ /* 0x000fc80000000020 */
[----:B------:R-:W-:-:S04]  /*3290*/  FFMA R32, R0, R31, RZ ;  /* 0x0000001f00207223 */ /* 0x000fc800000000ff */
[----:B------:R-:W-:-:S04]  /*32a0*/  FFMA R33, R29, R32, R0 ;  /* 0x000000201d217223 */ /* 0x000fc80000000000 */
[----:B------:R-:W-:Y:S01]  /*32b0*/  FFMA R32, R31, R33, R32 ;  /* 0x000000211f207223 */ /* 0x000fe20000000020 */
[----:B------:R-:W-:-:S03]  /*32c0*/  IADD3 R33, PT, PT, R30, 0x7f, -R23 ;  /* 0x0000007f1e217810 */ /* 0x000fc60007ffe817 */
[----:B------:R-:W-:Y:S01]  /*32d0*/  FFMA R29, R29, R32, R0 ;  /* 0x000000201d1d7223 */ /* 0x000fe20000000000 */
[----:B------:R-:W-:-:S03]  /*32e0*/  IADD3 R33, PT, PT, R33, R28, RZ ;  /* 0x0000001c21217210 */ /* 0x000fc60007ffe0ff */
[----:B------:R-:W-:-:S05]  /*32f0*/  FFMA R0, R31, R29, R32 ;  /* 0x0000001d1f007223 */ /* 0x000fca0000000020 */
[----:B------:R-:W-:-:S04]  /*3300*/  SHF.R.U32.HI R23, RZ, 0x17, R0 ;  /* 0x00000017ff177819 */ /* 0x000fc80000011600 */
[----:B------:R-:W-:-:S04]  /*3310*/  LOP3.LUT R28, R23, 0xff, RZ, 0xc0, !PT ;  /* 0x000000ff171c7812 */ /* 0x000fc800078ec0ff */
[----:B------:R-:W-:-:S04]  /*3320*/  IADD3 R23, PT, PT, R28, R33, RZ ;  /* 0x000000211c177210 */ /* 0x000fc80007ffe0ff */
[----:B------:R-:W-:-:S04]  /*3330*/  IADD3 R28, PT, PT, R23, -0x1, RZ ;  /* 0xffffffff171c7810 */ /* 0x000fc80007ffe0ff */
[----:B------:R-:W-:-:S13]  /*3340*/  ISETP.GE.U32.AND P0, PT, R28, 0xfe, PT ;  /* 0x000000fe1c00780c */ /* 0x000fda0003f06070 */
[----:B------:R-:W-:Y:S05]  /*3350*/  @!P0 BRA `(.L_x_71) ;  /* 0x0000000000808947 */ /* 0x000fea0003800000 */
[----:B------:R-:W-:-:S13]  /*3360*/  ISETP.GT.AND P0, PT, R23, 0xfe, PT ;  /* 0x000000fe1700780c */ /* 0x000fda0003f04270 */
[----:B------:R-:W-:Y:S05]  /*3370*/  @P0 BRA `(.L_x_72) ;  /* 0x00000000006c0947 */ /* 0x000fea0003800000 */
[----:B------:R-:W-:-:S13]  /*3380*/  ISETP.GE.AND P0, PT, R23, 0x1, PT ;  /* 0x000000011700780c */ /* 0x000fda0003f06270 */
[----:B------:R-:W-:Y:S05]  /*3390*/  @P0 BRA `(.L_x_73) ;  /* 0x0000000000740947 */ /* 0x000fea0003800000 */
[----:B------:R-:W-:Y:S02]  /*33a0*/  ISETP.GE.AND P0, PT, R23, -0x18, PT ;  /* 0xffffffe81700780c */ /* 0x000fe40003f06270 */
[----:B------:R-:W-:-:S11]  /*33b0*/  LOP3.LUT R0, R0, 0x80000000, RZ, 0xc0, !PT ;  /* 0x8000000000007812 */ /* 0x000fd600078ec0ff */
[----:B------:R-:W-:Y:S05]  /*33c0*/  @!P0 BRA `(.L_x_73) ;  /* 0x0000000000688947 */ /* 0x000fea0003800000 */
[CCC-:B------:R-:W-:Y:S01]  /*33d0*/  FFMA.RZ R28, R31.reuse, R29.reuse, R32.reuse ;  /* 0x0000001d1f1c7223 */ /* 0x1c0fe2000000c020 */
[CCC-:B------:R-:W-:Y:S01]  /*33e0*/  FFMA.RP R30, R31.reuse, R29.reuse, R32.reuse ;  /* 0x0000001d1f1e7223 */ /* 0x1c0fe20000008020 */
[----:B------:R-:W-:Y:S01]  /*33f0*/  FFMA.RM R31, R31, R29, R32 ;  /* 0x0000001d1f1f7223 */ /* 0x000fe20000004020 */
[C---:B------:R-:W-:Y:S01]  /*3400*/  VIADD R29, R23.reuse, 0x20 ;  /* 0x00000020171d7836 */ /* 0x040fe20000000000 */
[C---:B------:R-:W-:Y:S02]  /*3410*/  ISETP.NE.AND P2, PT, R23.reuse, RZ, PT ;  /* 0x000000ff1700720c */ /* 0x040fe40003f45270 */
[----:B------:R-:W-:Y:S02]  /*3420*/  LOP3.LUT R28, R28, 0x7fffff, RZ, 0xc0, !PT ;  /* 0x007fffff1c1c7812 */ /* 0x000fe400078ec0ff */
[----:B------:R-:W-:Y:S02]  /*3430*/  ISETP.NE.AND P1, PT, R23, RZ, PT ;  /* 0x000000ff1700720c */ /* 0x000fe40003f25270 */
[----:B------:R-:W-:-:S02]  /*3440*/  LOP3.LUT R28, R28, 0x800000, RZ, 0xfc, !PT ;  /* 0x008000001c1c7812 */ /* 0x000fc400078efcff */
[----:B------:R-:W-:Y:S02]  /*3450*/  IADD3 R23, PT, PT, -R23, RZ, RZ ;  /* 0x000000ff17177210 */ /* 0x000fe40007ffe1ff */
[----:B------:R-:W-:Y:S02]  /*3460*/  SHF.L.U32 R29, R28, R29, RZ ;  /* 0x0000001d1c1d7219 */ /* 0x000fe400000006ff */
[----:B------:R-:W-:Y:S02]  /*3470*/  FSETP.NEU.FTZ.AND P0, PT, R30, R31, PT ;  /* 0x0000001f1e00720b */ /* 0x000fe40003f1d000 */
[----:B------:R-:W-:Y:S02]  /*3480*/  SEL R23, R23, RZ, P2 ;  /* 0x000000ff17177207 */ /* 0x000fe40001000000 */
[----:B------:R-:W-:Y:S02]  /*3490*/  ISETP.NE.AND P1, PT, R29, RZ, P1 ;  /* 0x000000ff1d00720c */ /* 0x000fe40000f25270 */
[----:B------:R-:W-:-:S02]  /*34a0*/  SHF.R.U32.HI R30, RZ, R23, R28 ;  /* 0x00000017ff1e7219 */ /* 0x000fc4000001161c */
[----:B------:R-:W-:Y:S02]  /*34b0*/  PLOP3.LUT P0, PT, P0, P1, PT, 0xf8, 0x8f ;  /* 0x00000000008f781c */ /* 0x000fe40000703f70 */
[----:B------:R-:W-:Y:S02]  /*34c0*/  SHF.R.U32.HI R28, RZ, 0x1, R30 ;  /* 0x00000001ff1c7819 */ /* 0x000fe4000001161e */
[----:B------:R-:W-:-:S04]  /*34d0*/  SEL R23, RZ, 0x1, !P0 ;  /* 0x00000001ff177807 */ /* 0x000fc80004000000 */
[----:B------:R-:W-:-:S04]  /*34e0*/  LOP3.LUT R23, R23, 0x1, R28, 0xf8, !PT ;  /* 0x0000000117177812 */ /* 0x000fc800078ef81c */
[----:B------:R-:W-:-:S04]  /*34f0*/  LOP3.LUT R23, R23, R30, RZ, 0xc0, !PT ;  /* 0x0000001e17177212 */ /* 0x000fc800078ec0ff */
[----:B------:R-:W-:-:S04]  /*3500*/  IADD3 R23, PT, PT, R28, R23, RZ ;  /* 0x000000171c177210 */ /* 0x000fc80007ffe0ff */
[----:B------:R-:W-:Y:S01]  /*3510*/  LOP3.LUT R0, R23, R0, RZ, 0xfc, !PT ;  /* 0x0000000017007212 */ /* 0x000fe200078efcff */
[----:B------:R-:W-:Y:S06]  /*3520*/  BRA `(.L_x_73) ;  /* 0x0000000000107947 */ /* 0x000fec0003800000 */
.L_x_72:
[----:B------:R-:W-:-:S04]  /*3530*/  LOP3.LUT R0, R0, 0x80000000, RZ, 0xc0, !PT ;  /* 0x8000000000007812 */ /* 0x000fc800078ec0ff */
[----:B------:R-:W-:Y:S01]  /*3540*/  LOP3.LUT R0, R0, 0x7f800000, RZ, 0xfc, !PT ;  /* 0x7f80000000007812 */ /* 0x000fe200078efcff */
[----:B------:R-:W-:Y:S06]  /*3550*/  BRA `(.L_x_73) ;  /* 0x0000000000047947 */ /* 0x000fec0003800000 */
.L_x_71:
[----:B------:R-:W-:-:S07]  /*3560*/  LEA R0, R33, R0, 0x17 ;  /* 0x0000000021007211 */ /* 0x000fce00078eb8ff */
.L_x_73:
[----:B------:R-:W-:Y:S05]  /*3570*/  BSYNC.RECONVERGENT B1 ;  /* 0x0000000000017941 */ /* 0x000fea0003800200 */
.L_x_70:
[----:B------:R-:W-:Y:S05]  /*3580*/  BRA `(.L_x_74) ;  /* 0x0000000000207947 */ /* 0x000fea0003800000 */
.L_x_69:
[----:B------:R-:W-:-:S04]  /*3590*/  LOP3.LUT R31, R31, 0x80000000, R33, 0x48, !PT ;  /* 0x800000001f1f7812 */ /* 0x000fc800078e4821 */
[----:B------:R-:W-:Y:S01]  /*35a0*/  LOP3.LUT R0, R31, 0x7f800000, RZ, 0xfc, !PT ;  /* 0x7f8000001f007812 */ /* 0x000fe200078efcff */
[----:B------:R-:W-:Y:S06]  /*35b0*/  BRA `(.L_x_74) ;  /* 0x0000000000147947 */ /* 0x000fec0003800000 */
.L_x_68:
[----:B------:R-:W-:Y:S01]  /*35c0*/  LOP3.LUT R0, R31, 0x80000000, R33, 0x48, !PT ;  /* 0x800000001f007812 */ /* 0x000fe200078e4821 */
[----:B------:R-:W-:Y:S06]  /*35d0*/  BRA `(.L_x_74) ;  /* 0x00000000000c7947 */ /* 0x000fec0003800000 */
.L_x_67:
[----:B------:R-:W0:Y:S01]  /*35e0*/  MUFU.RSQ R0, -QNAN ;  /* 0xffc0000000007908 */ /* 0x000e220000001400 */
[----:B------:R-:W-:Y:S05]  /*35f0*/  BRA `(.L_x_74) ;  /* 0x0000000000047947 */ /* 0x000fea0003800000 */
.L_x_66:
[----:B------:R-:W-:-:S07]  /*3600*/  FADD.FTZ R0, R33, R31 ;  /* 0x0000001f21007221 */ /* 0x000fce0000010000 */
.L_x_74:
[----:B------:R-:W-:Y:S05]  /*3610*/  BSYNC.RECONVERGENT B0 ;  /* 0x0000000000007941 */ /* 0x000fea0003800200 */
.L_x_64:
[----:B------:R-:W-:-:S04]  /*3620*/  HFMA2 R23, -RZ, RZ, 0, 0 ;  /* 0x00000000ff177431 */ /* 0x000fc800000001ff */
[----:B0-----:R-:W-:Y:S05]  /*3630*/  RET.REL.NODEC R22 `(gather_kernel_new) ;  /* 0xffffffc816707950 */ /* 0x001fea0003c3ffff */
.L_x_75:
        /* <DEDUP_REMOVED lines=12> */
.L_x_121:


//--------------------- .text.gather_kernel       --------------------------
	.section	.text.gather_kernel,"ax",@progbits
	.align	128
        .global         gather_kernel
        .type           gather_kernel,@function
        .size           gather_kernel,(.L_x_123 - gather_kernel)
        .other          gather_kernel,@"STO_CUDA_ENTRY STV_DEFAULT"
gather_kernel:
.text.gather_kernel:
[----:B------:R-:W-:Y:S01]  /*0000*/  LDC R1, c[0x0][0x37c] ;  /* 0x0000df00ff017b82 */ /* 0x000fe20000000800 */
[----:B------:R-:W0:Y:S01]  /*0010*/  S2R R0, SR_CTAID.Y ;  /* 0x0000000000007919 */ /* 0x000e220000002600 */
[----:B------:R-:W1:Y:S01]  /*0020*/  LDCU UR4, c[0x0][0x360] ;  /* 0x00006c00ff0477ac */ /* 0x000e620008000800 */
[----:B------:R-:W0:Y:S01]  /*0030*/  S2R R3, SR_TID.Y ;  /* 0x0000000000037919 */ /* 0x000e220000002200 */
[----:B------:R-:W0:Y:S01]  /*0040*/  LDCU UR5, c[0x0][0x364] ;  /* 0x00006c80ff0577ac */ /* 0x000e220008000800 */
[----:B------:R-:W1:Y:S01]  /*0050*/  S2R R9, SR_CTAID.X ;  /* 0x0000000000097919 */ /* 0x000e620000002500 */
[----:B------:R-:W2:Y:S01]  /*0060*/  LDCU.64 UR8, c[0x0][0x3a0] ;  /* 0x00007400ff0877ac */ /* 0x000ea20008000a00 */
[----:B------:R-:W1:Y:S01]  /*0070*/  S2R R2, SR_TID.X ;  /* 0x0000000000027919 */ /* 0x000e620000002100 */
[----:B------:R-:W3:Y:S01]  /*0080*/  LDCU UR6, c[0x0][0x368] ;  /* 0x00006d00ff0677ac */ /* 0x000ee20008000800 */
[----:B------:R-:W3:Y:S01]  /*0090*/  S2R R7, SR_CTAID.Z ;  /* 0x0000000000077919 */ /* 0x000ee20000002700 */
[----:B------:R-:W4:Y:S01]  /*00a0*/  LDCU UR7, c[0x0][0x3a8] ;  /* 0x00007500ff0777ac */ /* 0x000f220008000800 */
[----:B------:R-:W3:Y:S01]  /*00b0*/  S2R R4, SR_TID.Z ;  /* 0x0000000000047919 */ /* 0x000ee20000002300 */
[----:B0-----:R-:W-:-:S05]  /*00c0*/  IMAD R0, R0, UR5, R3 ;  /* 0x0000000500007c24 */ /* 0x001fca000f8e0203 */
[----:B--2---:R-:W-:Y:S01]  /*00d0*/  ISETP.GE.AND P0, PT, R0, UR9, PT ;  /* 0x0000000900007c0c */ /* 0x004fe2000bf06270 */
[----:B-1----:R-:W-:-:S05]  /*00e0*/  IMAD R9, R9, UR4, R2 ;  /* 0x0000000409097c24 */ /* 0x002fca000f8e0202 */
[----:B------:R-:W-:Y:S01]  /*00f0*/  ISETP.GE.OR P0, PT, R9, UR8, P0 ;  /* 0x0000000809007c0c */ /* 0x000fe20008706670 */
[----:B---3--:R-:W-:-:S05]  /*0100*/  IMAD R7, R7, UR6, R4 ;  /* 0x0000000607077c24 */ /* 0x008fca000f8e0204 */
[----:B----4-:R-:W-:-:S13]  /*0110*/  ISETP.GE.OR P0, PT, R7, UR7, P0 ;  /* 0x0000000707007c0c */ /* 0x010fda0008706670 */
[----:B------:R-:W-:Y:S05]  /*0120*/  @P0 EXIT ;  /* 0x000000000000094d */ /* 0x000fea0003800000 */
[----:B------:R-:W0:Y:S01]  /*0130*/  LDCU UR4, c[0x0][0x39c] ;  /* 0x00007380ff0477ac */ /* 0x000e220008000800 */
[----:B------:R-:W-:Y:S02]  /*0140*/  HFMA2 R2, -RZ, RZ, 0, 5.9604644775390625e-08 ;  /* 0x00000001ff027431 */ /* 0x000fe400000001ff */
[----:B------:R-:W-:Y:S01]  /*0150*/  IMAD R8, R7, UR9, R0 ;  /* 0x0000000907087c24 */ /* 0x000fe2000f8e0200 */
[----:B------:R-:W-:-:S03]  /*0160*/  UMOV UR5, 0x400921fb ;  /* 0x400921fb00057882 */ /* 0x000fc60000000000 */
[----:B------:R-:W-:Y:S01]  /*0170*/  IMAD R8, R8, UR8, R9 ;  /* 0x0000000808087c24 */ /* 0x000fe2000f8e0209 */
[----:B0-----:R-:W0:Y:S01]  /*0180*/  F2F.F64.F32 R4, UR4 ;  /* 0x0000000400047d10 */ /* 0x001e220008201800 */
[----:B------:R-:W-:-:S07]  /*0190*/  UMOV UR4, 0x54442d18 ;  /* 0x54442d1800047882 */ /* 0x000fce0000000000 */
        /* <DEDUP_REMOVED lines=13> */
[----:B------:R-:W-:Y:S01]  /*0270*/  IMAD.MOV.U32 R15, RZ, RZ, 0x400921fb ;  /* 0x400921fbff0f7424 */ /* 0x000fe200078e00ff */
[----:B------:R-:W-:Y:S02]  /*0280*/  MOV R10, R4 ;  /* 0x00000004000a7202 */ /* 0x000fe40000000f00 */
[----:B------:R-:W-:Y:S02]  /*0290*/  MOV R11, R5 ;  /* 0x00000005000b7202 */ /* 0x000fe40000000f00 */
[----:B------:R-:W-:-:S07]  /*02a0*/  MOV R6, 0x2c0 ;  /* 0x000002c000067802 */ /* 0x000fce0000000f00 */
[----:B------:R-:W-:Y:S05]  /*02b0*/  CALL.REL.NOINC `($__internal_3_$__cuda_sm20_div_rn_f64_full) ;  /* 0x0000001400b87944 */ /* 0x000fea0003c00000 */
[----:B------:R-:W-:Y:S01]  /*02c0*/  IMAD.MOV.U32 R2, RZ, RZ, R10 ;  /* 0x000000ffff027224 */ /* 0x000fe200078e000a */
[----:B------:R-:W-:-:S07]  /*02d0*/  MOV R3, R11 ;  /* 0x0000000b00037202 */ /* 0x000fce0000000f00 */
.L_x_76:
[----:B------:R-:W0:Y:S01]  /*02e0*/  MUFU.RCP64H R11, R5 ;  /* 0x00000005000b7308 */ /* 0x000e220000001800 */
[----:B------:R-:W-:Y:S01]  /*02f0*/  MOV R10, 0x1 ;  /* 0x00000001000a7802 */ /* 0x000fe20000000f00 */
[----:B------:R-:W-:Y:S01]  /*0300*/  UMOV UR4, 0xc9be45de ;  /* 0xc9be45de00047882 */ /* 0x000fe20000000000 */
[----:B------:R-:W-:Y:S01]  /*0310*/  UMOV UR5, 0x4023bd3c ;  /* 0x4023bd3c00057882 */ /* 0x000fe20000000000 */
[----:B------:R-:W1:Y:S04]  /*0320*/  LDCU.64 UR12, c[0x0][0x358] ;  /* 0x00006b00ff0c77ac */ /* 0x000e680008000a00 */
[----:B------:R-:W2:Y:S01]  /*0330*/  F2F.F32.F64 R2, R2 ;  /* 0x0000000200027310 */ /* 0x000ea20000301000 */
[----:B0-----:R-:W-:Y:S01]  /*0340*/  DFMA R12, -R4, R10, 1 ;  /* 0x3ff00000040c742b */ /* 0x001fe2000000010a */
[----:B--2---:R-:W-:-:S07]  /*0350*/  R2UR UR14, R2 ;  /* 0x00000000020e72ca */ /* 0x004fce00000e0000 */
        /* <DEDUP_REMOVED lines=9> */
[----:B-1----:R-:W-:Y:S05]  /*03f0*/  @P0 BRA `(.L_x_77) ;  /* 0x0000000000180947 */ /* 0x002fea0003800000 */
[----:B------:R-:W-:Y:S01]  /*0400*/  IMAD.MOV.U32 R10, RZ, RZ, R4 ;  /* 0x000000ffff0a7224 */ /* 0x000fe200078e0004 */
[----:B------:R-:W-:Y:S01]  /*0410*/  MOV R11, R5 ;  /* 0x00000005000b7202 */ /* 0x000fe20000000f00 */
[----:B------:R-:W-:Y:S01]  /*0420*/  IMAD.MOV.U32 R15, RZ, RZ, -0x3fdc42c4 ;  /* 0xc023bd3cff0f7424 */ /* 0x000fe200078e00ff */
[----:B------:R-:W-:Y:S02]  /*0430*/  MOV R14, 0xc9be45de ;  /* 0xc9be45de000e7802 */ /* 0x000fe40000000f00 */
[----:B------:R-:W-:-:S07]  /*0440*/  MOV R6, 0x460 ;  /* 0x0000046000067802 */ /* 0x000fce0000000f00 */
[----:B------:R-:W-:Y:S05]  /*0450*/  CALL.REL.NOINC `($__internal_3_$__cuda_sm20_div_rn_f64_full) ;  /* 0x0000001400507944 */ /* 0x000fea0003c00000 */
.L_x_77:
[----:B------:R-:W0:Y:S01]  /*0460*/  LDC.64 R12, c[0x0][0x390] ;  /* 0x0000e400ff0c7b82 */ /* 0x000e220000000a00 */
[----:B------:R-:W1:Y:S01]  /*0470*/  LDCU UR4, c[0x0][0x3a0] ;  /* 0x00007400ff0477ac */ /* 0x000e620008000800 */
[----:B0-----:R-:W-:-:S06]  /*0480*/  IMAD.WIDE.U32 R12, R0, 0x4, R12 ;  /* 0x00000004000c7825 */ /* 0x001fcc00078e000c */
[----:B------:R0:W2:Y:S01]  /*0490*/  LDG.E R12, desc[UR12][R12.64] ;  /* 0x0000000c0c0c7981 */ /* 0x0000a2000c1e1900 */
[----:B-1----:R-:W-:Y:S01]  /*04a0*/  I2FP.F32.S32 R5, UR4 ;  /* 0x0000000400057c45 */ /* 0x002fe20008201400 */
[----:B------:R-:W-:Y:S01]  /*04b0*/  ULEA.HI UR4, UR4, UR4, URZ, 0x1 ;  /* 0x0000000404047291 */ /* 0x000fe2000f8f08ff */
[----:B------:R1:W3:Y:S01]  /*04c0*/  F2F.F32.F64 R3, R10 ;  /* 0x0000000a00037310 */ /* 0x0002e20000301000 */
[----:B------:R-:W-:Y:S02]  /*04d0*/  BSSY.RECONVERGENT B0, `(.L_x_78) ;  /* 0x0000012000007945 */ /* 0x000fe40003800200 */
[----:B------:R-:W-:-:S05]  /*04e0*/  USHF.R.S32.HI UR4, URZ, 0x1, UR4 ;  /* 0x00000001ff047899 */ /* 0x000fca0008011404 */
[----:B------:R-:W0:Y:S01]  /*04f0*/  MUFU.RCP R2, R5 ;  /* 0x0000000500027308 */ /* 0x000e220000001000 */
[----:B------:R-:W-:-:S04]  /*0500*/  IADD3 R0, PT, PT, R9, -UR4, RZ ;  /* 0x8000000409007c10 */ /* 0x000fc8000fffe0ff */
[----:B------:R-:W-:-:S04]  /*0510*/  I2FP.F32.S32 R0, R0 ;  /* 0x0000000000007245 */ /* 0x000fc80000201400 */
[----:B------:R-:W4:Y:S01]  /*0520*/  FCHK P0, R0, R5 ;  /* 0x0000000500007302 */ /* 0x000f220000000000 */
[----:B0-----:R-:W-:-:S04]  /*0530*/  FFMA R13, -R5, R2, 1 ;  /* 0x3f800000050d7423 */ /* 0x001fc80000000102 */
[----:B------:R-:W-:-:S04]  /*0540*/  FFMA R13, R2, R13, R2 ;  /* 0x0000000d020d7223 */ /* 0x000fc80000000002 */
[----:B------:R-:W-:-:S04]  /*0550*/  FFMA R2, R0, R13, RZ ;  /* 0x0000000d00027223 */ /* 0x000fc800000000ff */
[----:B-1----:R-:W-:-:S04]  /*0560*/  FFMA R10, -R5, R2, R0 ;  /* 0x00000002050a7223 */ /* 0x002fc80000000100 */
[----:B------:R-:W-:Y:S01]  /*0570*/  FFMA R13, R13, R10, R2 ;  /* 0x0000000a0d0d7223 */ /* 0x000fe20000000002 */
[----:B--2---:R-:W-:-:S04]  /*0580*/  FMUL.RZ R14, R12, 0.15915493667125701904 ;  /* 0x3e22f9830c0e7820 */ /* 0x004fc8000040c000 */
[----:B------:R0:W1:Y:S08]  /*0590*/  MUFU.SIN R4, R14 ;  /* 0x0000000e00047308 */ /* 0x0000700000000400 */
[----:B------:R0:W2:Y:S01]  /*05a0*/  MUFU.COS R6, R14 ;  /* 0x0000000e00067308 */ /* 0x0000a20000000000 */
[----:B---34-:R-:W-:Y:S05]  /*05b0*/  @!P0 BRA `(.L_x_79) ;  /* 0x00000000000c8947 */ /* 0x018fea0003800000 */
[----:B------:R-:W-:-:S07]  /*05c0*/  MOV R2, 0x5e0 ;  /* 0x000005e000027802 */ /* 0x000fce0000000f00 */
[----:B012---:R-:W-:Y:S05]  /*05d0*/  CALL.REL.NOINC `($__internal_4_$__cuda_sm3x_div_rn_noftz_f32_slowpath) ;  /* 0x00000018006c7944 */ /* 0x007fea0003c00000 */
[----:B------:R-:W-:-:S07]  /*05e0*/  MOV R13, R0 ;  /* 0x00000000000d7202 */ /* 0x000fce0000000f00 */
.L_x_79:
[----:B------:R-:W-:Y:S05]  /*05f0*/  BSYNC.RECONVERGENT B0 ;  /* 0x0000000000007941 */ /* 0x000fea0003800200 */
.L_x_78:
[----:B------:R-:W3:Y:S01]  /*0600*/  MUFU.RCP R0, R5 ;  /* 0x0000000500007308 */ /* 0x000ee20000001000 */
[----:B------:R-:W-:Y:S01]  /*0610*/  IADD3 R9, PT, PT, -R9, UR4, RZ ;  /* 0x0000000409097c10 */ /* 0x000fe2000fffe1ff */
[----:B------:R-:W-:Y:S01]  /*0620*/  BSSY.RECONVERGENT B0, `(.L_x_80) ;  /* 0x000000d000007945 */ /* 0x000fe20003800200 */
[----:B--2---:R-:W-:Y:S02]  /*0630*/  FMUL R6, R6, R13 ;  /* 0x0000000d06067220 */ /* 0x004fe40000400000 */
[----:B------:R-:W-:-:S04]  /*0640*/  I2FP.F32.S32 R2, R9 ;  /* 0x0000000900027245 */ /* 0x000fc80000201400 */
[----:B------:R-:W2:Y:S01]  /*0650*/  FCHK P0, R2, R5 ;  /* 0x0000000502007302 */ /* 0x000ea20000000000 */
[----:B---3--:R-:W-:-:S04]  /*0660*/  FFMA R11, -R5, R0, 1 ;  /* 0x3f800000050b7423 */ /* 0x008fc80000000100 */
[----:B------:R-:W-:-:S04]  /*0670*/  FFMA R0, R0, R11, R0 ;  /* 0x0000000b00007223 */ /* 0x000fc80000000000 */
[----:B------:R-:W-:-:S04]  /*0680*/  FFMA R9, R0, R2, RZ ;  /* 0x0000000200097223 */ /* 0x000fc800000000ff */
[----:B------:R-:W-:-:S04]  /*0690*/  FFMA R10, -R5, R9, R2 ;  /* 0x00000009050a7223 */ /* 0x000fc80000000102 */
[----:B------:R-:W-:Y:S01]  /*06a0*/  FFMA R0, R0, R10, R9 ;  /* 0x0000000a00007223 */ /* 0x000fe20000000009 */
[----:B--2---:R-:W-:Y:S06]  /*06b0*/  @!P0 BRA `(.L_x_81) ;  /* 0x00000000000c8947 */ /* 0x004fec0003800000 */
[----:B------:R-:W-:Y:S01]  /*06c0*/  IMAD.MOV.U32 R0, RZ, RZ, R2 ;  /* 0x000000ffff007224 */ /* 0x000fe200078e0002 */
[----:B------:R-:W-:-:S07]  /*06d0*/  MOV R2, 0x6f0 ;  /* 0x000006f000027802 */ /* 0x000fce0000000f00 */
[----:B01----:R-:W-:Y:S05]  /*06e0*/  CALL.REL.NOINC `($__internal_4_$__cuda_sm3x_div_rn_noftz_f32_slowpath) ;  /* 0x0000001800287944 */ /* 0x003fea0003c00000 */
.L_x_81:
[----:B------:R-:W-:Y:S05]  /*06f0*/  BSYNC.RECONVERGENT B0 ;  /* 0x0000000000007941 */ /* 0x000fea0003800200 */
.L_x_80:
[----:B------:R-:W2:Y:S01]  /*0700*/  LDCU UR7, c[0x0][0x398] ;  /* 0x00007300ff0777ac */ /* 0x000ea20008000800 */
[----:B------:R-:W3:Y:S01]  /*0710*/  LDC.64 R10, c[0x0][0x380] ;  /* 0x0000e000ff0a7b82 */ /* 0x000ee20000000a00 */
[----:B--2---:R-:W-:Y:S01]  /*0720*/  ISETP.LE.AND P0, PT, RZ, UR7, PT ;  /* 0x00000007ff007c0c */ /* 0x004fe2000bf03270 */
[----:B---3--:R-:W-:-:S12]  /*0730*/  IMAD.WIDE R8, R8, 0x8, R10 ;  /* 0x0000000808087825 */ /* 0x008fd800078e020a */
[----:B------:R-:W-:Y:S05]  /*0740*/  @!P0 EXIT ;  /* 0x000000000000894d */ /* 0x000fea0003800000 */
[----:B------:R-:W2:Y:S01]  /*0750*/  LDCU UR5, c[0x0][0x3a0] ;  /* 0x00007400ff0577ac */ /* 0x000ea20008000800 */
[----:B-1----:R-:W-:Y:S01]  /*0760*/  FMUL R4, R4, R0 ;  /* 0x0000000004047220 */ /* 0x002fe20000400000 */
[----:B------:R-:W1:Y:S01]  /*0770*/  LDC.64 R12, c[0x0][0x388] ;  /* 0x0000e200ff0c7b82 */ /* 0x000e620000000a00 */
[----:B0-----:R0:W5:Y:S01]  /*0780*/  LDG.E.64 R14, desc[UR12][R8.64] ;  /* 0x0000000c080e7981 */ /* 0x001162000c1e1b00 */
[----:B------:R-:W-:Y:S02]  /*0790*/  USHF.L.U32 UR8, UR7, 0x1, URZ ;  /* 0x0000000107087899 */ /* 0x000fe400080006ff */
[----:B------:R-:W-:Y:S02]  /*07a0*/  I2FP.F32.U32 R11, UR7 ;  /* 0x00000007000b7c45 */ /* 0x000fe40008201000 */
[----:B------:R-:W-:Y:S01]  /*07b0*/  FSETP.GE.AND P0, PT, R4, 0.5, PT ;  /* 0x3f0000000400780b */ /* 0x000fe20003f06000 */
[----:B------:R-:W-:-:S03]  /*07c0*/  UISETP.LT.AND UP0, UPT, URZ, UR8, UPT ;  /* 0x00000008ff00728c */ /* 0x000fc6000bf01270 */
[----:B------:R-:W-:Y:S01]  /*07d0*/  FSEL R4, R4, 0.49998998641967773438, !P0 ;  /* 0x3efffeb004047808 */ /* 0x000fe20004000000 */
[----:B------:R-:W-:Y:S01]  /*07e0*/  USEL UR9, URZ, UR8, !UP0 ;  /* 0x00000008ff097287 */ /* 0x000fe2000c000000 */
[----:B------:R-:W-:-:S04]  /*07f0*/  FSETP.GE.AND P0, PT, R6, 0.5, PT ;  /* 0x3f0000000600780b */ /* 0x000fc80003f06000 */
[----:B------:R-:W-:Y:S01]  /*0800*/  FSEL R6, R6, 0.49998998641967773438, !P0 ;  /* 0x3efffeb006067808 */ /* 0x000fe20004000000 */
[----:B--2---:R-:W-:Y:S02]  /*0810*/  USHF.L.U32 UR4, UR5, 0x1, URZ ;  /* 0x0000000105047899 */ /* 0x004fe400080006ff */
[----:B------:R-:W-:Y:S02]  /*0820*/  UIADD3 UR5, UPT, UPT, UR5, UR7, URZ ;  /* 0x0000000705057290 */ /* 0x000fe4000fffe0ff */
[----:B------:R-:W-:Y:S02]  /*0830*/  UIADD3 UR6, UPT, UPT, UR4, UR8, URZ ;  /* 0x0000000804067290 */ /* 0x000fe4000fffe0ff */
[----:B------:R-:W-:Y:S01]  /*0840*/  I2FP.F32.S32 R5, UR4 ;  /* 0x0000000400057c45 */ /* 0x000fe20008201400 */
[----:B------:R-:W-:Y:S01]  /*0850*/  UIADD3 UR4, UPT, UPT, UR9, 0x1, URZ ;  /* 0x0000000109047890 */ /* 0x000fe2000fffe0ff */
[----:B0-----:R-:W-:-:S03]  /*0860*/  MOV R8, UR5 ;  /* 0x0000000500087c02 */ /* 0x001fc60008000f00 */
[-C--:B------:R-:W-:Y:S01]  /*0870*/  FMUL R0, R4, R5.reuse ;  /* 0x0000000504007220 */ /* 0x080fe20000400000 */
[----:B------:R-:W-:Y:S01]  /*0880*/  FMUL R2, R6, R5 ;  /* 0x0000000506027220 */ /* 0x000fe20000400000 */
[--C-:B------:R-:W-:Y:S01]  /*0890*/  IMAD R7, R7, UR6, R8.reuse ;  /* 0x0000000607077c24 */ /* 0x100fe2000f8e0208 */
[----:B------:R-:W-:Y:S02]  /*08a0*/  ULOP3.LUT UR10, UR4, 0x3, URZ, 0xc0, !UPT ;  /* 0x00000003040a7892 */ /* 0x000fe4000f8ec0ff */
[----:B------:R-:W-:Y:S01]  /*08b0*/  ULOP3.LUT UR7, UR4, 0x7ffffffc, URZ, 0xc0, !UPT ;  /* 0x7ffffffc04077892 */ /* 0x000fe2000f8ec0ff */
[----:B------:R-:W0:Y:S01]  /*08c0*/  FRND.FLOOR R0, R0 ;  /* 0x0000000000007307 */ /* 0x000e220000205000 */
[----:B------:R-:W-:Y:S01]  /*08d0*/  IMAD R9, R7, UR6, R8 ;  /* 0x0000000607097c24 */ /* 0x000fe2000f8e0208 */
[----:B------:R-:W-:-:S03]  /*08e0*/  UMOV UR4, URZ ;  /* 0x000000ff00047c82 */ /* 0x000fc60008000000 */
[----:B-1----:R-:W-:-:S03]  /*08f0*/  IMAD.WIDE R12, R9, 0x8, R12 ;  /* 0x00000008090c7825 */ /* 0x002fc600078e020c */
[----:B------:R-:W1:Y:S01]  /*0900*/  FRND.FLOOR R2, R2 ;  /* 0x0000000200027307 */ /* 0x000e620000205000 */
[----:B0-----:R-:W-:Y:S01]  /*0910*/  FADD R7, R0, -R11 ;  /* 0x8000000b00077221 */ /* 0x001fe20000000000 */
[----:B-1----:R-:W-:-:S07]  /*0920*/  FADD R8, -R11, R2 ;  /* 0x000000020b087221 */ /* 0x002fce0000000100 */
.L_x_101:
[----:B------:R-:W-:Y:S01]  /*0930*/  I2FP.F32.U32 R0, UR4 ;  /* 0x0000000400007c45 */ /* 0x000fe20008201000 */
[----:B0-----:R-:W0:Y:S01]  /*0940*/  MUFU.RCP R2, R5 ;  /* 0x0000000500027308 */ /* 0x001e220000001000 */
[----:B------:R-:W-:Y:S01]  /*0950*/  UISETP.NE.AND UP0, UPT, UR4, UR9, UPT ;  /* 0x000000090400728c */ /* 0x000fe2000bf05270 */
[----:B------:R-:W-:Y:S01]  /*0960*/  BSSY.RECONVERGENT B0, `(.L_x_82) ;  /* 0x0000010000007945 */ /* 0x000fe20003800200 */
[----:B------:R-:W-:Y:S01]  /*0970*/  UISETP.GE.AND UP1, UPT, UR8, 0x3, UPT ;  /* 0x000000030800788c */ /* 0x000fe2000bf26270 */
[----:B-1----:R-:W-:Y:S01]  /*0980*/  FADD R9, R7, R0 ;  /* 0x0000000007097221 */ /* 0x002fe20000000000 */
[----:B------:R-:W-:-:S05]  /*0990*/  UIADD3 UR4, UPT, UPT, UR4, 0x1, URZ ;  /* 0x0000000104047890 */ /* 0x000fca000fffe0ff */
[----:B------:R-:W1:Y:S01]  /*09a0*/  F2I.TRUNC.NTZ R9, R9 ;  /* 0x0000000900097305 */ /* 0x000e62000020f100 */
[----:B0-----:R-:W-:-:S04]  /*09b0*/  FFMA R11, -R5, R2, 1 ;  /* 0x3f800000050b7423 */ /* 0x001fc80000000102 */
[----:B------:R-:W-:Y:S01]  /*09c0*/  FFMA R11, R2, R11, R2 ;  /* 0x0000000b020b7223 */ /* 0x000fe20000000002 */
[----:B-1----:R-:W-:-:S04]  /*09d0*/  I2FP.F32.S32 R0, R9 ;  /* 0x0000000900007245 */ /* 0x002fc80000201400 */
[----:B------:R-:W0:Y:S01]  /*09e0*/  FCHK P0, R0, R5 ;  /* 0x0000000500007302 */ /* 0x000e220000000000 */
[----:B------:R-:W-:-:S04]  /*09f0*/  FFMA R2, R0, R11, RZ ;  /* 0x0000000b00027223 */ /* 0x000fc800000000ff */
[----:B------:R-:W-:-:S04]  /*0a00*/  FFMA R10, -R5, R2, R0 ;  /* 0x00000002050a7223 */ /* 0x000fc80000000100 */
[----:B------:R-:W-:Y:S01]  /*0a10*/  FFMA R11, R11, R10, R2 ;  /* 0x0000000a0b0b7223 */ /* 0x000fe20000000002 */
[----:B0-----:R-:W-:Y:S06]  /*0a20*/  @!P0 BRA `(.L_x_83) ;  /* 0x00000000000c8947 */ /* 0x001fec0003800000 */
[----:B------:R-:W-:-:S07]  /*0a30*/  MOV R2, 0xa50 ;  /* 0x00000a5000027802 */ /* 0x000fce0000000f00 */
[----:B-----5:R-:W-:Y:S05]  /*0a40*/  CALL.REL.NOINC `($__internal_4_$__cuda_sm3x_div_rn_noftz_f32_slowpath) ;  /* 0x0000001400507944 */ /* 0x020fea0003c00000 */
[----:B------:R-:W-:-:S07]  /*0a50*/  MOV R11, R0 ;  /* 0x00000000000b7202 */ /* 0x000fce0000000f00 */
.L_x_83:
[----:B------:R-:W-:Y:S05]  /*0a60*/  BSYNC.RECONVERGENT B0 ;  /* 0x0000000000007941 */ /* 0x000fea0003800200 */
.L_x_82:
[----:B------:R-:W-:Y:S01]  /*0a70*/  FADD R11, -R4, R11 ;  /* 0x0000000b040b7221 */ /* 0x000fe20000000100 */
[----:B------:R-:W-:Y:S01]  /*0a80*/  IMAD R9, R9, UR6, RZ ;  /* 0x0000000609097c24 */ /* 0x000fe2000f8e02ff */
[----:B------:R-:W-:Y:S02]  /*0a90*/  UMOV UR5, URZ ;  /* 0x000000ff00057c82 */ /* 0x000fe40008000000 */
[----:B------:R-:W-:Y:S01]  /*0aa0*/  FMUL R10, R11, R11 ;  /* 0x0000000b0b0a7220 */ /* 0x000fe20000400000 */
[----:B------:R-:W-:Y:S06]  /*0ab0*/  BRA.U !UP1, `(.L_x_84) ;  /* 0x0000000909207547 */ /* 0x000fec000b800000 */
[----:B------:R-:W-:-:S05]  /*0ac0*/  UMOV UR5, URZ ;  /* 0x000000ff00057c82 */ /* 0x000fca0008000000 */
.L_x_93:
[----:B------:R-:W-:Y:S01]  /*0ad0*/  I2FP.F32.U32 R11, UR5 ;  /* 0x00000005000b7c45 */ /* 0x000fe20008201000 */
[----:B------:R-:W0:Y:S01]  /*0ae0*/  MUFU.RCP R0, R5 ;  /* 0x0000000500007308 */ /* 0x000e220000001000 */
[----:B------:R-:W-:Y:S03]  /*0af0*/  BSSY.RECONVERGENT B0, `(.L_x_85) ;  /* 0x000000e000007945 */ /* 0x000fe60003800200 */
[----:B------:R-:W-:-:S04]  /*0b00*/  FADD R11, R8, R11 ;  /* 0x0000000b080b7221 */ /* 0x000fc80000000000 */
        /* <DEDUP_REMOVED lines=9> */
[----:B------:R-:W-:Y:S01]  /*0ba0*/  IMAD.MOV.U32 R0, RZ, RZ, R16 ;  /* 0x000000ffff007224 */ /* 0x000fe200078e0010 */
[----:B------:R-:W-:-:S07]  /*0bb0*/  MOV R2, 0xbd0 ;  /* 0x00000bd000027802 */ /* 0x000fce0000000f00 */
[----:B-----5:R-:W-:Y:S05]  /*0bc0*/  CALL.REL.NOINC `($__internal_4_$__cuda_sm3x_div_rn_noftz_f32_slowpath) ;  /* 0x0000001000f07944 */ /* 0x020fea0003c00000 */
.L_x_86:
[----:B------:R-:W-:Y:S05]  /*0bd0*/  BSYNC.RECONVERGENT B0 ;  /* 0x0000000000007941 */ /* 0x000fea0003800200 */
.L_x_85:
[----:B------:R-:W-:Y:S01]  /*0be0*/  FADD R11, -R6, R0 ;  /* 0x00000000060b7221 */ /* 0x000fe20000000100 */
[----:B------:R-:W-:-:S03]  /*0bf0*/  IADD3 R17, PT, PT, R9, R18, RZ ;  /* 0x0000001209117210 */ /* 0x000fc60007ffe0ff */
[----:B------:R-:W-:Y:S01]  /*0c00*/  FFMA R0, R11, R11, R10 ;  /* 0x0000000b0b007223 */ /* 0x000fe2000000000a */
[----:B------:R-:W-:Y:S01]  /*0c10*/  UIADD3 UR11, UPT, UPT, UR5, 0x1, URZ ;  /* 0x00000001050b7890 */ /* 0x000fe2000fffe0ff */
[----:B------:R-:W-:-:S04]  /*0c20*/  IMAD.WIDE R16, R17, 0x8, R12 ;  /* 0x0000000811107825 */ /* 0x000fc800078e020c */
[----:B------:R-:W-:-:S04]  /*0c30*/  FMUL R0, R3, R0 ;  /* 0x0000000003007220 */ /* 0x000fc80000400000 */
[----:B------:R-:W-:-:S05]  /*0c40*/  FMUL R0, R0, 1.4426950216293334961 ;  /* 0x3fb8aa3b00007820 */ /* 0x000fca0000400000 */
[----:B------:R-:W-:Y:S02]  /*0c50*/  FSETP.GEU.AND P0, PT, R0, -126, PT ;  /* 0xc2fc00000000780b */ /* 0x000fe40003f0e000 */
[----:B------:R-:W-:-:S05]  /*0c60*/  I2FP.F32.U32 R21, UR11 ;  /* 0x0000000b00157c45 */ /* 0x000fca0008201000 */
[----:B------:R-:W-:-:S06]  /*0c70*/  FADD R18, R8, R21 ;  /* 0x0000001508127221 */ /* 0x000fcc0000000000 */
[----:B------:R-:W-:Y:S01]  /*0c80*/  @!P0 FMUL R0, R0, 0.5 ;  /* 0x3f00000000008820 */ /* 0x000fe20000400000 */
[----:B------:R-:W0:Y:S08]  /*0c90*/  F2I.TRUNC.NTZ R18, R18 ;  /* 0x0000001200127305 */ /* 0x000e30000020f100 */
[----:B------:R-:W1:Y:S08]  /*0ca0*/  MUFU.EX2 R2, R0 ;  /* 0x0000000000027308 */ /* 0x000e700000000800 */
[----:B------:R-:W2:Y:S01]  /*0cb0*/  MUFU.RCP R0, R5 ;  /* 0x0000000500007308 */ /* 0x000ea20000001000 */
[----:B0-----:R-:W-:Y:S01]  /*0cc0*/  I2FP.F32.S32 R20, R18 ;  /* 0x0000001200147245 */ /* 0x001fe20000201400 */
[----:B-1----:R-:W-:-:S06]  /*0cd0*/  @!P0 FMUL R2, R2, R2 ;  /* 0x0000000202028220 */ /* 0x002fcc0000400000 */
[----:B------:R-:W0:Y:S01]  /*0ce0*/  FCHK P0, R20, R5 ;  /* 0x0000000514007302 */ /* 0x000e220000000000 */
[----:B------:R-:W-:Y:S01]  /*0cf0*/  FMUL R2, R2, UR14 ;  /* 0x0000000e02027c20 */ /* 0x000fe20008400000 */
[----:B--2---:R-:W-:-:S03]  /*0d00*/  FFMA R21, -R5, R0, 1 ;  /* 0x3f80000005157423 */ /* 0x004fc60000000100 */
[-C--:B-----5:R-:W-:Y:S01]  /*0d10*/  FMUL R11, R14, R2.reuse ;  /* 0x000000020e0b7220 */ /* 0x0a0fe20000400000 */
[----:B------:R-:W-:Y:S01]  /*0d20*/  FMUL R19, R15, R2 ;  /* 0x000000020f137220 */ /* 0x000fe20000400000 */
[----:B------:R-:W-:-:S03]  /*0d30*/  FFMA R0, R0, R21, R0 ;  /* 0x0000001500007223 */ /* 0x000fc60000000000 */
[----:B------:R1:W-:Y:S01]  /*0d40*/  REDG.E.ADD.F32.FTZ.RN.STRONG.GPU desc[UR12][R16.64], R11 ;  /* 0x0000000b100079a6 */ /* 0x0003e2000c12f30c */
[----:B------:R-:W-:Y:S01]  /*0d50*/  FFMA R2, R0, R20, RZ ;  /* 0x0000001400027223 */ /* 0x000fe200000000ff */
[----:B------:R-:W-:Y:S02]  /*0d60*/  BSSY.RECONVERGENT B0, `(.L_x_87) ;  /* 0x0000008000007945 */ /* 0x000fe40003800200 */
[----:B------:R2:W-:Y:S01]  /*0d70*/  REDG.E.ADD.F32.FTZ.RN.STRONG.GPU desc[UR12][R16.64+0x4], R19 ;  /* 0x00000413100079a6 */ /* 0x0005e2000c12f30c */
[----:B-1----:R-:W-:-:S04]  /*0d80*/  FFMA R11, -R5, R2, R20 ;  /* 0x00000002050b7223 */ /* 0x002fc80000000114 */
[----:B------:R-:W-:Y:S01]  /*0d90*/  FFMA R0, R0, R11, R2 ;  /* 0x0000000b00007223 */ /* 0x000fe20000000002 */
[----:B0-2---:R-:W-:Y:S06]  /*0da0*/  @!P0 BRA `(.L_x_88) ;  /* 0x00000000000c8947 */ /* 0x005fec0003800000 */
[----:B------:R-:W-:Y:S02]  /*0db0*/  MOV R0, R20 ;  /* 0x0000001400007202 */ /* 0x000fe40000000f00 */
[----:B------:R-:W-:-:S07]  /*0dc0*/  MOV R2, 0xde0 ;  /* 0x00000de000027802 */ /* 0x000fce0000000f00 */
[----:B------:R-:W-:Y:S05]  /*0dd0*/  CALL.REL.NOINC `($__internal_4_$__cuda_sm3x_div_rn_noftz_f32_slowpath) ;  /* 0x00000010006c7944 */ /* 0x000fea0003c00000 */
.L_x_88:
[----:B------:R-:W-:Y:S05]  /*0de0*/  BSYNC.RECONVERGENT B0 ;  /* 0x0000000000007941 */ /* 0x000fea0003800200 */
.L_x_87:
[----:B------:R-:W-:Y:S01]  /*0df0*/  FADD R11, -R6, R0 ;  /* 0x00000000060b7221 */ /* 0x000fe20000000100 */
[----:B------:R-:W-:-:S03]  /*0e00*/  IMAD.IADD R17, R9, 0x1, R18 ;  /* 0x0000000109117824 */ /* 0x000fc600078e0212 */
        /* <DEDUP_REMOVED lines=17> */
[-C--:B------:R-:W-:Y:S01]  /*0f20*/  FMUL R11, R14, R2.reuse ;  /* 0x000000020e0b7220 */ /* 0x080fe20000400000 */
        /* <DEDUP_REMOVED lines=12> */
.L_x_90:
[----:B------:R-:W-:Y:S05]  /*0ff0*/  BSYNC.RECONVERGENT B0 ;  /* 0x0000000000007941 */ /* 0x000fea0003800200 */
.L_x_89:
        /* <DEDUP_REMOVED lines=29> */
[----:B------:R-:W-:Y:S01]  /*11d0*/  IMAD.MOV.U32 R0, RZ, RZ, R20 ;  /* 0x000000ffff007224 */ /* 0x000fe200078e0014 */
[----:B------:R-:W-:-:S07]  /*11e0*/  MOV R2, 0x1200 ;  /* 0x0000120000027802 */ /* 0x000fce0000000f00 */
[----:B------:R-:W-:Y:S05]  /*11f0*/  CALL.REL.NOINC `($__internal_4_$__cuda_sm3x_div_rn_noftz_f32_slowpath) ;  /* 0x0000000c00647944 */ /* 0x000fea0003c00000 */
.L_x_92:
[----:B------:R-:W-:Y:S05]  /*1200*/  BSYNC.RECONVERGENT B0 ;  /* 0x0000000000007941 */ /* 0x000fea0003800200 */
.L_x_91:
[----:B------:R-:W-:Y:S01]  /*1210*/  FADD R11, -R6, R0 ;  /* 0x00000000060b7221 */ /* 0x000fe20000000100 */
[----:B------:R-:W-:-:S03]  /*1220*/  IADD3 R17, PT, PT, R9, R18, RZ ;  /* 0x0000001209117210 */ /* 0x000fc60007ffe0ff */
[----:B------:R-:W-:Y:S02]  /*1230*/  FFMA R0, R11, R11, R10 ;  /* 0x0000000b0b007223 */ /* 0x000fe4000000000a */
[----:B------:R-:W-:-:S04]  /*1240*/  IMAD.WIDE R16, R17, 0x8, R12 ;  /* 0x0000000811107825 */ /* 0x000fc800078e020c */
[----:B------:R-:W-:-:S04]  /*1250*/  FMUL R0, R3, R0 ;  /* 0x0000000003007220 */ /* 0x000fc80000400000 */
[----:B------:R-:W-:-:S05]  /*1260*/  FMUL R0, R0, 1.4426950216293334961 ;  /* 0x3fb8aa3b00007820 */ /* 0x000fca0000400000 */
[----:B------:R-:W-:-:S13]  /*1270*/  FSETP.GEU.AND P0, PT, R0, -126, PT ;  /* 0xc2fc00000000780b */ /* 0x000fda0003f0e000 */
[----:B------:R-:W-:-:S04]  /*1280*/  @!P0 FMUL R0, R0, 0.5 ;  /* 0x3f00000000008820 */ /* 0x000fc80000400000 */
[----:B------:R-:W0:Y:S02]  /*1290*/  MUFU.EX2 R2, R0 ;  /* 0x0000000000027308 */ /* 0x000e240000000800 */
[----:B0-----:R-:W-:-:S04]  /*12a0*/  @!P0 FMUL R2, R2, R2 ;  /* 0x0000000202028220 */ /* 0x001fc80000400000 */
[----:B------:R-:W-:-:S04]  /*12b0*/  FMUL R2, R2, UR14 ;  /* 0x0000000e02027c20 */ /* 0x000fc80008400000 */
[-C--:B------:R-:W-:Y:S01]  /*12c0*/  FMUL R11, R14, R2.reuse ;  /* 0x000000020e0b7220 */ /* 0x080fe20000400000 */
[----:B------:R-:W-:-:S04]  /*12d0*/  FMUL R19, R15, R2 ;  /* 0x000000020f137220 */ /* 0x000fc80000400000 */
[----:B------:R0:W-:Y:S04]  /*12e0*/  REDG.E.ADD.F32.FTZ.RN.STRONG.GPU desc[UR12][R16.64], R11 ;  /* 0x0000000b100079a6 */ /* 0x0001e8000c12f30c */
[----:B------:R0:W-:Y:S01]  /*12f0*/  REDG.E.ADD.F32.FTZ.RN.STRONG.GPU desc[UR12][R16.64+0x4], R19 ;  /* 0x00000413100079a6 */ /* 0x0001e2000c12f30c */
[----:B------:R-:W-:-:S04]  /*1300*/  UIADD3 UR5, UPT, UPT, UR5, 0x4, URZ ;  /* 0x0000000405057890 */ /* 0x000fc8000fffe0ff */
[----:B------:R-:W-:-:S09]  /*1310*/  UISETP.NE.AND UP1, UPT, UR5, UR7, UPT ;  /* 0x000000070500728c */ /* 0x000fd2000bf25270 */
[----:B0-----:R-:W-:Y:S05]  /*1320*/  BRA.U UP1, `(.L_x_93) ;  /* 0xfffffff501e87547 */ /* 0x001fea000b83ffff */
[----:B------:R-:W-:-:S05]  /*1330*/  UMOV UR5, UR7 ;  /* 0x0000000700057c82 */ /* 0x000fca0008000000 */
.L_x_84:
[----:B------:R-:W-:Y:S01]  /*1340*/  I2FP.F32.U32 R11, UR5 ;  /* 0x00000005000b7c45 */ /* 0x000fe20008201000 */
[----:B------:R-:W0:Y:S01]  /*1350*/  MUFU.RCP R0, R5 ;  /* 0x0000000500007308 */ /* 0x000e220000001000 */
[----:B------:R-:W-:Y:S01]  /*1360*/  UISETP.NE.AND UP1, UPT, UR10, 0x1, UPT ;  /* 0x000000010a00788c */ /* 0x000fe2000bf25270 */
[----:B------:R-:W-:Y:S02]  /*1370*/  BSSY.RECONVERGENT B0, `(.L_x_94) ;  /* 0x000000e000007945 */ /* 0x000fe40003800200 */
        /* <DEDUP_REMOVED lines=10> */
[----:B------:R-:W-:Y:S02]  /*1420*/  MOV R0, R16 ;  /* 0x0000001000007202 */ /* 0x000fe40000000f00 */
[----:B------:R-:W-:-:S07]  /*1430*/  MOV R2, 0x1450 ;  /* 0x0000145000027802 */ /* 0x000fce0000000f00 */
[----:B-----5:R-:W-:Y:S05]  /*1440*/  CALL.REL.NOINC `($__internal_4_$__cuda_sm3x_div_rn_noftz_f32_slowpath) ;  /* 0x0000000800d07944 */ /* 0x020fea0003c00000 */
.L_x_95:
[----:B------:R-:W-:Y:S05]  /*1450*/  BSYNC.RECONVERGENT B0 ;  /* 0x0000000000007941 */ /* 0x000fea0003800200 */
.L_x_94:
[----:B------:R-:W-:Y:S01]  /*1460*/  FADD R11, -R6, R0 ;  /* 0x00000000060b7221 */ /* 0x000fe20000000100 */
[----:B------:R-:W-:-:S03]  /*1470*/  IMAD.IADD R17, R9, 0x1, R18 ;  /* 0x0000000109117824 */ /* 0x000fc600078e0212 */
[----:B------:R-:W-:Y:S01]  /*1480*/  FFMA R0, R11, R11, R10 ;  /* 0x0000000b0b007223 */ /* 0x000fe2000000000a */
        /* <DEDUP_REMOVED lines=8> */
[-C--:B-----5:R-:W-:Y:S01]  /*1510*/  FMUL R11, R14, R2.reuse ;  /* 0x000000020e0b7220 */ /* 0x0a0fe20000400000 */
[----:B------:R-:W-:-:S04]  /*1520*/  FMUL R19, R15, R2 ;  /* 0x000000020f137220 */ /* 0x000fc80000400000 */
[----:B------:R0:W-:Y:S04]  /*1530*/  REDG.E.ADD.F32.FTZ.RN.STRONG.GPU desc[UR12][R16.64], R11 ;  /* 0x0000000b100079a6 */ /* 0x0001e8000c12f30c */
[----:B------:R0:W-:Y:S01]  /*1540*/  REDG.E.ADD.F32.FTZ.RN.STRONG.GPU desc[UR12][R16.64+0x4], R19 ;  /* 0x00000413100079a6 */ /* 0x0001e2000c12f30c */
[----:B------:R-:W-:Y:S05]  /*1550*/  BRA.U !UP1, `(.L_x_96) ;  /* 0x0000000509087547 */ /* 0x000fea000b800000 */
[----:B------:R-:W-:Y:S01]  /*1560*/  UIADD3 UR11, UPT, UPT, UR5, 0x1, URZ ;  /* 0x00000001050b7890 */ /* 0x000fe2000fffe0ff */
[----:B------:R-:W1:Y:S01]  /*1570*/  MUFU.RCP R0, R5 ;  /* 0x0000000500007308 */ /* 0x000e620000001000 */
[----:B------:R-:W-:Y:S04]  /*1580*/  BSSY.RECONVERGENT B0, `(.L_x_97) ;  /* 0x000000f000007945 */ /* 0x000fe80003800200 */
[----:B0-----:R-:W-:-:S05]  /*1590*/  I2FP.F32.U32 R11, UR11 ;  /* 0x0000000b000b7c45 */ /* 0x001fca0008201000 */
[----:B------:R-:W-:-:S04]  /*15a0*/  FADD R11, R8, R11 ;  /* 0x0000000b080b7221 */ /* 0x000fc80000000000 */
[----:B------:R-:W0:Y:S01]  /*15b0*/  F2I.TRUNC.NTZ R18, R11 ;  /* 0x0000000b00127305 */ /* 0x000e22000020f100 */
[----:B-1----:R-:W-:-:S04]  /*15c0*/  FFMA R17, -R5, R0, 1 ;  /* 0x3f80000005117423 */ /* 0x002fc80000000100 */
[----:B------:R-:W-:Y:S01]  /*15d0*/  FFMA R0, R0, R17, R0 ;  /* 0x0000001100007223 */ /* 0x000fe20000000000 */
[----:B0-----:R-:W-:-:S04]  /*15e0*/  I2FP.F32.S32 R16, R18 ;  /* 0x0000001200107245 */ /* 0x001fc80000201400 */
[----:B------:R-:W0:Y:S01]  /*15f0*/  FCHK P0, R16, R5 ;  /* 0x0000000510007302 */ /* 0x000e220000000000 */
[----:B------:R-:W-:-:S04]  /*1600*/  FFMA R2, R0, R16, RZ ;  /* 0x0000001000027223 */ /* 0x000fc800000000ff */
[----:B------:R-:W-:-:S04]  /*1610*/  FFMA R17, -R5, R2, R16 ;  /* 0x0000000205117223 */ /* 0x000fc80000000110 */
[----:B------:R-:W-:Y:S01]  /*1620*/  FFMA R0, R0, R17, R2 ;  /* 0x0000001100007223 */ /* 0x000fe20000000002 */
[----:B0-----:R-:W-:Y:S06]  /*1630*/  @!P0 BRA `(.L_x_98) ;  /* 0x00000000000c8947 */ /* 0x001fec0003800000 */
[----:B------:R-:W-:Y:S02]  /*1640*/  MOV R0, R16 ;  /* 0x0000001000007202 */ /* 0x000fe40000000f00 */
[----:B------:R-:W-:-:S07]  /*1650*/  MOV R2, 0x1670 ;  /* 0x0000167000027802 */ /* 0x000fce0000000f00 */
[----:B------:R-:W-:Y:S05]  /*1660*/  CALL.REL.NOINC `($__internal_4_$__cuda_sm3x_div_rn_noftz_f32_slowpath) ;  /* 0x0000000800487944 */ /* 0x000fea0003c00000 */
.L_x_98:
[----:B------:R-:W-:Y:S05]  /*1670*/  BSYNC.RECONVERGENT B0 ;  /* 0x0000000000007941 */ /* 0x000fea0003800200 */
.L_x_97:
        /* <DEDUP_REMOVED lines=32> */
.L_x_100:
[----:B------:R-:W-:Y:S05]  /*1880*/  BSYNC.RECONVERGENT B0 ;  /* 0x0000000000007941 */ /* 0x000fea0003800200 */
.L_x_99:
[----:B------:R-:W-:-:S04]  /*1890*/  FADD R11, -R6, R0 ;  /* 0x00000000060b7221 */ /* 0x000fc80000000100 */
[----:B------:R-:W-:Y:S01]  /*18a0*/  FFMA R10, R11, R11, R10 ;  /* 0x0000000b0b0a7223 */ /* 0x000fe2000000000a */
[----:B------:R-:W-:-:S03]  /*18b0*/  IADD3 R11, PT, PT, R9, R18, RZ ;  /* 0x00000012090b7210 */ /* 0x000fc60007ffe0ff */
[----:B------:R-:W-:-:S04]  /*18c0*/  FMUL R10, R3, R10 ;  /* 0x0000000a030a7220 */ /* 0x000fc80000400000 */
[----:B------:R-:W-:Y:S01]  /*18d0*/  FMUL R0, R10, 1.4426950216293334961 ;  /* 0x3fb8aa3b0a007820 */ /* 0x000fe20000400000 */
[----:B------:R-:W-:-:S04]  /*18e0*/  IMAD.WIDE R10, R11, 0x8, R12 ;  /* 0x000000080b0a7825 */ /* 0x000fc800078e020c */
        /* <DEDUP_REMOVED lines=8> */
[----:B------:R1:W-:Y:S02]  /*1970*/  REDG.E.ADD.F32.FTZ.RN.STRONG.GPU desc[UR12][R10.64+0x4], R17 ;  /* 0x000004110a0079a6 */ /* 0x0003e4000c12f30c */
.L_x_96:
[----:B------:R-:W-:Y:S05]  /*1980*/  BRA.U UP0, `(.L_x_101) ;  /* 0xffffffed00e87547 */ /* 0x000fea000b83ffff */
[----:B------:R-:W-:Y:S05]  /*1990*/  EXIT ;  /* 0x000000000000794d */ /* 0x000fea0003800000 */
        .weak           $__internal_3_$__cuda_sm20_div_rn_f64_full
        .type           $__internal_3_$__cuda_sm20_div_rn_f64_full,@function
        .size           $__internal_3_$__cuda_sm20_div_rn_f64_full,($__internal_4_$__cuda_sm3x_div_rn_noftz_f32_slowpath - $__internal_3_$__cuda_sm20_div_rn_f64_full)
$__internal_3_$__cuda_sm20_div_rn_f64_full:
[C---:B------:R-:W-:Y:S01]  /*19a0*/  FSETP.GEU.AND P0, PT, |R11|.reuse, 1.469367938527859385e-39, PT ;  /* 0x001000000b00780b */ /* 0x040fe20003f0e200 */
[----:B------:R-:W-:Y:S01]  /*19b0*/  IMAD.MOV.U32 R16, RZ, RZ, 0x1 ;  /* 0x00000001ff107424 */ /* 0x000fe200078e00ff */
[C---:B------:R-:W-:Y:S01]  /*19c0*/  LOP3.LUT R12, R11.reuse, 0x800fffff, RZ, 0xc0, !PT ;  /* 0x800fffff0b0c7812 */ /* 0x040fe200078ec0ff */
[----:B------:R-:W-:Y:S01]  /*19d0*/  IMAD.MOV.U32 R23, RZ, RZ, 0x1ca00000 ;  /* 0x1ca00000ff177424 */ /* 0x000fe200078e00ff */
[----:B------:R-:W-:Y:S02]  /*19e0*/  LOP3.LUT R21, R11, 0x7ff00000, RZ, 0xc0, !PT ;  /* 0x7ff000000b157812 */ /* 0x000fe400078ec0ff */
[----:B------:R-:W-:Y:S02]  /*19f0*/  LOP3.LUT R13, R12, 0x3ff00000, RZ, 0xfc, !PT ;  /* 0x3ff000000c0d7812 */ /* 0x000fe400078efcff */
[----:B------:R-:W-:-:S05]  /*1a00*/  MOV R12, R10 ;  /* 0x0000000a000c7202 */ /* 0x000fca0000000f00 */
[----:B------:R-:W-:-:S06]  /*1a10*/  @!P0 DMUL R12, R10, 8.98846567431157953865e+307 ;  /* 0x7fe000000a0c8828 */ /* 0x000fcc0000000000 */
[----:B------:R-:W0:Y:S02]  /*1a20*/  MUFU.RCP64H R17, R13 ;  /* 0x0000000d00117308 */ /* 0x000e240000001800 */
[----:B0-----:R-:W-:-:S08]  /*1a30*/  DFMA R2, R16, -R12, 1 ;  /* 0x3ff000001002742b */ /* 0x001fd0000000080c */
[----:B------:R-:W-:-:S08]  /*1a40*/  DFMA R2, R2, R2, R2 ;  /* 0x000000020202722b */ /* 0x000fd00000000002 */
[----:B------:R-:W-:Y:S01]  /*1a50*/  DFMA R16, R16, R2, R16 ;  /* 0x000000021010722b */ /* 0x000fe20000000010 */
[----:B------:R-:W-:Y:S02]  /*1a60*/  MOV R3, R15 ;  /* 0x0000000f00037202 */ /* 0x000fe40000000f00 */
[----:B------:R-:W-:Y:S02]  /*1a70*/  MOV R2, R14 ;  /* 0x0000000e00027202 */ /* 0x000fe40000000f00 */
[----:B------:R-:W-:-:S03]  /*1a80*/  LOP3.LUT R22, R3, 0x7ff00000, RZ, 0xc0, !PT ;  /* 0x7ff0000003167812 */ /* 0x000fc600078ec0ff */
[C---:B------:R-:W-:Y:S01]  /*1a90*/  DFMA R18, R16.reuse, -R12, 1 ;  /* 0x3ff000001012742b */ /* 0x040fe2000000080c */
[----:B------:R-:W-:Y:S02]  /*1aa0*/  MOV R14, R2 ;  /* 0x00000002000e7202 */ /* 0x000fe40000000f00 */
[----:B------:R-:W-:Y:S02]  /*1ab0*/  ISETP.GE.U32.AND P1, PT, R22, R21, PT ;  /* 0x000000151600720c */ /* 0x000fe40003f26070 */
[----:B------:R-:W-:Y:S02]  /*1ac0*/  MOV R24, R22 ;  /* 0x0000001600187202 */ /* 0x000fe40000000f00 */
[----:B------:R-:W-:Y:S01]  /*1ad0*/  SEL R15, R23, 0x63400000, !P1 ;  /* 0x63400000170f7807 */ /* 0x000fe20004800000 */
[----:B------:R-:W-:Y:S01]  /*1ae0*/  DFMA R16, R16, R18, R16 ;  /* 0x000000121010722b */ /* 0x000fe20000000010 */
[----:B------:R-:W-:Y:S02]  /*1af0*/  FSETP.GEU.AND P1, PT, |R3|, 1.469367938527859385e-39, PT ;  /* 0x001000000300780b */ /* 0x000fe40003f2e200 */
[----:B------:R-:W-:-:S11]  /*1b00*/  LOP3.LUT R15, R15, 0x800fffff, R3, 0xf8, !PT ;  /* 0x800fffff0f0f7812 */ /* 0x000fd600078ef803 */
[----:B------:R-:W-:Y:S05]  /*1b10*/  @P1 BRA `(.L_x_102) ;  /* 0x0000000000201947 */ /* 0x000fea0003800000 */
[----:B------:R-:W-:Y:S01]  /*1b20*/  LOP3.LUT R19, R11, 0x7ff00000, RZ, 0xc0, !PT ;  /* 0x7ff000000b137812 */ /* 0x000fe200078ec0ff */
[----:B------:R-:W-:-:S03]  /*1b30*/  IMAD.MOV.U32 R18, RZ, RZ, RZ ;  /* 0x000000ffff127224 */ /* 0x000fc600078e00ff */
[----:B------:R-:W-:-:S04]  /*1b40*/  ISETP.GE.U32.AND P1, PT, R22, R19, PT ;  /* 0x000000131600720c */ /* 0x000fc80003f26070 */
[----:B------:R-:W-:-:S04]  /*1b50*/  SEL R19, R23, 0x63400000, !P1 ;  /* 0x6340000017137807 */ /* 0x000fc80004800000 */
[----:B------:R-:W-:-:S04]  /*1b60*/  LOP3.LUT R19, R19, 0x80000000, R3, 0xf8, !PT ;  /* 0x8000000013137812 */ /* 0x000fc800078ef803 */
[----:B------:R-:W-:-:S06]  /*1b70*/  LOP3.LUT R19, R19, 0x100000, RZ, 0xfc, !PT ;  /* 0x0010000013137812 */ /* 0x000fcc00078efcff */
[----:B------:R-:W-:-:S10]  /*1b80*/  DFMA R14, R14, 2, -R18 ;  /* 0x400000000e0e782b */ /* 0x000fd40000000812 */
[----:B------:R-:W-:-:S07]  /*1b90*/  LOP3.LUT R24, R15, 0x7ff00000, RZ, 0xc0, !PT ;  /* 0x7ff000000f187812 */ /* 0x000fce00078ec0ff */
.L_x_102:
[----:B------:R-:W-:Y:S01]  /*1ba0*/  MOV R25, R21 ;  /* 0x0000001500197202 */ /* 0x000fe20000000f00 */
[----:B------:R-:W-:Y:S01]  /*1bb0*/  DMUL R18, R16, R14 ;  /* 0x0000000e10127228 */ /* 0x000fe20000000000 */
[----:B------:R-:W-:Y:S02]  /*1bc0*/  IADD3 R26, PT, PT, R24, -0x1, RZ ;  /* 0xffffffff181a7810 */ /* 0x000fe40007ffe0ff */
[----:B------:R-:W-:Y:S02]  /*1bd0*/  @!P0 LOP3.LUT R25, R13, 0x7ff00000, RZ, 0xc0, !PT ;  /* 0x7ff000000d198812 */ /* 0x000fe400078ec0ff */
[----:B------:R-:W-:-:S03]  /*1be0*/  ISETP.GT.U32.AND P0, PT, R26, 0x7feffffe, PT ;  /* 0x7feffffe1a00780c */ /* 0x000fc60003f04070 */
[----:B------:R-:W-:Y:S01]  /*1bf0*/  VIADD R26, R25, 0xffffffff ;  /* 0xffffffff191a7836 */ /* 0x000fe20000000000 */
[----:B------:R-:W-:-:S04]  /*1c00*/  DFMA R20, R18, -R12, R14 ;  /* 0x8000000c1214722b */ /* 0x000fc8000000000e */
[----:B------:R-:W-:-:S04]  /*1c10*/  ISETP.GT.U32.OR P0, PT, R26, 0x7feffffe, P0 ;  /* 0x7feffffe1a00780c */ /* 0x000fc80000704470 */
[----:B------:R-:W-:-:S09]  /*1c20*/  DFMA R20, R16, R20, R18 ;  /* 0x000000141014722b */ /* 0x000fd20000000012 */
[----:B------:R-:W-:Y:S05]  /*1c30*/  @P0 BRA `(.L_x_103) ;  /* 0x00000000006c0947 */ /* 0x000fea0003800000 */
[----:B------:R-:W-:Y:S01]  /*1c40*/  LOP3.LUT R3, R11, 0x7ff00000, RZ, 0xc0, !PT ;  /* 0x7ff000000b037812 */ /* 0x000fe200078ec0ff */
[----:B------:R-:W-:-:S03]  /*1c50*/  IMAD.MOV.U32 R18, RZ, RZ, RZ ;  /* 0x000000ffff127224 */ /* 0x000fc600078e00ff */
[CC--:B------:R-:W-:Y:S02]  /*1c60*/  VIADDMNMX R2, R22.reuse, -R3.reuse, 0xb9600000, !PT ;  /* 0xb960000016027446 */ /* 0x0c0fe40007800903 */
[----:B------:R-:W-:Y:S02]  /*1c70*/  ISETP.GE.U32.AND P0, PT, R22, R3, PT ;  /* 0x000000031600720c */ /* 0x000fe40003f06070 */
[----:B------:R-:W-:Y:S02]  /*1c80*/  VIMNMX R2, PT, PT, R2, 0x46a00000, PT ;  /* 0x46a0000002027848 */ /* 0x000fe40003fe0100 */
[----:B------:R-:W-:-:S04]  /*1c90*/  SEL R23, R23, 0x63400000, !P0 ;  /* 0x6340000017177807 */ /* 0x000fc80004000000 */
[----:B------:R-:W-:-:S04]  /*1ca0*/  IADD3 R2, PT, PT, -R23, R2, RZ ;  /* 0x0000000217027210 */ /* 0x000fc80007ffe1ff */
        /* <DEDUP_REMOVED lines=10> */
[----:B------:R-:W-:Y:S01]  /*1d50*/  IADD3 R11, PT, PT, -R2, RZ, RZ ;  /* 0x000000ff020b7210 */ /* 0x000fe20007ffe1ff */
[----:B------:R-:W-:Y:S01]  /*1d60*/  IMAD.MOV.U32 R10, RZ, RZ, RZ ;  /* 0x000000ffff0a7224 */ /* 0x000fe200078e00ff */
        /* <DEDUP_REMOVED lines=8> */
.L_x_103:
        /* <DEDUP_REMOVED lines=16> */
.L_x_106:
[----:B------:R-:W-:Y:S01]  /*1ef0*/  LOP3.LUT R17, R11, 0x80000, RZ, 0xfc, !PT ;  /* 0x000800000b117812 */ /* 0x000fe200078efcff */
[----:B------:R-:W-:Y:S01]  /*1f00*/  IMAD.MOV.U32 R16, RZ, RZ, R10 ;  /* 0x000000ffff107224 */ /* 0x000fe200078e000a */
[----:B------:R-:W-:Y:S06]  /*1f10*/  BRA `(.L_x_104) ;  /* 0x0000000000087947 */ /* 0x000fec0003800000 */
.L_x_105:
[----:B------:R-:W-:Y:S02]  /*1f20*/  LOP3.LUT R17, R3, 0x80000, RZ, 0xfc, !PT ;  /* 0x0008000003117812 */ /* 0x000fe400078efcff */
[----:B------:R-:W-:-:S07]  /*1f30*/  MOV R16, R2 ;  /* 0x0000000200107202 */ /* 0x000fce0000000f00 */
.L_x_104:
[----:B------:R-:W-:Y:S01]  /*1f40*/  MOV R2, R6 ;  /* 0x0000000600027202 */ /* 0x000fe20000000f00 */
[----:B------:R-:W-:Y:S01]  /*1f50*/  IMAD.MOV.U32 R11, RZ, RZ, R17 ;  /* 0x000000ffff0b7224 */ /* 0x000fe200078e0011 */
[----:B------:R-:W-:Y:S02]  /*1f60*/  MOV R3, 0x0 ;  /* 0x0000000000037802 */ /* 0x000fe40000000f00 */
[----:B------:R-:W-:Y:S02]  /*1f70*/  MOV R10, R16 ;  /* 0x00000010000a7202 */ /* 0x000fe40000000f00 */
[----:B------:R-:W-:Y:S05]  /*1f80*/  RET.REL.NODEC R2 `(gather_kernel) ;  /* 0xffffffe0021c7950 */ /* 0x000fea0003c3ffff */
        .weak           $__internal_4_$__cuda_sm3x_div_rn_noftz_f32_slowpath
        .type           $__internal_4_$__cuda_sm3x_div_rn_noftz_f32_slowpath,@function
        .size           $__internal_4_$__cuda_sm3x_div_rn_noftz_f32_slowpath,(.L_x_123 - $__internal_4_$__cuda_sm3x_div_rn_noftz_f32_slowpath)
$__internal_4_$__cuda_sm3x_div_rn_noftz_f32_slowpath:
[----:B------:R-:W-:Y:S01]  /*1f90*/  SHF.R.U32.HI R11, RZ, 0x17, R5 ;  /* 0x00000017ff0b7819 */ /* 0x000fe20000011605 */
[----:B------:R-:W-:Y:S01]  /*1fa0*/  BSSY.RECONVERGENT B1, `(.L_x_107) ;  /* 0x0000063000017945 */ /* 0x000fe20003800200 */
[----:B------:R-:W-:Y:S02]  /*1fb0*/  SHF.R.U32.HI R17, RZ, 0x17, R0 ;  /* 0x00000017ff117819 */ /* 0x000fe40000011600 */
[----:B------:R-:W-:Y:S02]  /*1fc0*/  LOP3.LUT R11, R11, 0xff, RZ, 0xc0, !PT ;  /* 0x000000ff0b0b7812 */ /* 0x000fe400078ec0ff */
[----:B------:R-:W-:Y:S02]  /*1fd0*/  LOP3.LUT R17, R17, 0xff, RZ, 0xc0, !PT ;  /* 0x000000ff11117812 */ /* 0x000fe400078ec0ff */
[----:B------:R-:W-:Y:S01]  /*1fe0*/  MOV R21, R5 ;  /* 0x0000000500157202 */ /* 0x000fe20000000f00 */
[----:B------:R-:W-:Y:S01]  /*1ff0*/  VIADD R19, R11, 0xffffffff ;  /* 0xffffffff0b137836 */ /* 0x000fe20000000000 */
[----:B------:R-:W-:-:S04]  /*2000*/  IADD3 R20, PT, PT, R17, -0x1, RZ ;  /* 0xffffffff11147810 */ /* 0x000fc80007ffe0ff */
[----:B------:R-:W-:-:S04]  /*2010*/  ISETP.GT.U32.AND P0, PT, R19, 0xfd, PT ;  /* 0x000000fd1300780c */ /* 0x000fc80003f04070 */
[----:B------:R-:W-:-:S13]  /*2020*/  ISETP.GT.U32.OR P0, PT, R20, 0xfd, P0 ;  /* 0x000000fd1400780c */ /* 0x000fda0000704470 */
[----:B------:R-:W-:Y:S01]  /*2030*/  @!P0 IMAD.MOV.U32 R16, RZ, RZ, RZ ;  /* 0x000000ffff108224 */ /* 0x000fe200078e00ff */
[----:B------:R-:W-:Y:S06]  /*2040*/  @!P0 BRA `(.L_x_108) ;  /* 0x00000000005c8947 */ /* 0x000fec0003800000 */
[----:B------:R-:W-:Y:S02]  /*2050*/  FSETP.GTU.FTZ.AND P0, PT, |R0|, +INF , PT ;  /* 0x7f8000000000780b */ /* 0x000fe40003f1c200 */
[----:B------:R-:W-:-:S04]  /*2060*/  FSETP.GTU.FTZ.AND P1, PT, |R5|, +INF , PT ;  /* 0x7f8000000500780b */ /* 0x000fc80003f3c200 */
[----:B------:R-:W-:-:S13]  /*2070*/  PLOP3.LUT P0, PT, P0, P1, PT, 0xf8, 0x8f ;  /* 0x00000000008f781c */ /* 0x000fda0000703f70 */
[----:B------:R-:W-:Y:S05]  /*2080*/  @P0 BRA `(.L_x_109) ;  /* 0x00000004004c0947 */ /* 0x000fea0003800000 */
[----:B------:R-:W-:-:S13]  /*2090*/  LOP3.LUT P0, RZ, R21, 0x7fffffff, R0, 0xc8, !PT ;  /* 0x7fffffff15ff7812 */ /* 0x000fda000780c800 */
[----:B------:R-:W-:Y:S05]  /*20a0*/  @!P0 BRA `(.L_x_110) ;  /* 0x00000004003c8947 */ /* 0x000fea0003800000 */
[C---:B------:R-:W-:Y:S02]  /*20b0*/  FSETP.NEU.FTZ.AND P2, PT, |R0|.reuse, +INF , PT ;  /* 0x7f8000000000780b */ /* 0x040fe40003f5d200 */
        /* <DEDUP_REMOVED lines=14> */
[----:B------:R-:W-:-:S04]  /*21a0*/  @!P1 FFMA R21, R5, 1.84467440737095516160e+19, RZ ;  /* 0x5f80000005159823 */ /* 0x000fc800000000ff */
[----:B------:R-:W-:-:S07]  /*21b0*/  @!P1 VIADD R16, R16, 0x40 ;  /* 0x0000004010109836 */ /* 0x000fce0000000000 */
.L_x_108:
[----:B------:R-:W-:Y:S01]  /*21c0*/  LEA R20, R11, 0xc0800000, 0x17 ;  /* 0xc08000000b147811 */ /* 0x000fe200078eb8ff */
[----:B------:R-:W-:Y:S01]  /*21d0*/  BSSY.RECONVERGENT B2, `(.L_x_113) ;  /* 0x0000036000027945 */ /* 0x000fe20003800200 */
[----:B------:R-:W-:Y:S02]  /*21e0*/  IADD3 R17, PT, PT, R17, -0x7f, RZ ;  /* 0xffffff8111117810 */ /* 0x000fe40007ffe0ff */
[----:B------:R-:W-:-:S03]  /*21f0*/  IADD3 R23, PT, PT, -R20, R21, RZ ;  /* 0x0000001514177210 */ /* 0x000fc60007ffe1ff */
[----:B------:R-:W-:Y:S01]  /*2200*/  IMAD R0, R17, -0x800000, R0 ;  /* 0xff80000011007824 */ /* 0x000fe200078e0200 */
[----:B------:R-:W0:Y:S01]  /*2210*/  MUFU.RCP R20, R23 ;  /* 0x0000001700147308 */ /* 0x000e220000001000 */
[----:B------:R-:W-:Y:S01]  /*2220*/  FADD.FTZ R19, -R23, -RZ ;  /* 0x800000ff17137221 */ /* 0x000fe20000010100 */
[----:B------:R-:W-:-:S05]  /*2230*/  IADD3 R17, PT, PT, R17, 0x7f, -R11 ;  /* 0x0000007f11117810 */ /* 0x000fca0007ffe80b */
[----:B------:R-:W-:Y:S02]  /*2240*/  IMAD.IADD R17, R17, 0x1, R16 ;  /* 0x0000000111117824 */ /* 0x000fe400078e0210 */
[----:B0-----:R-:W-:-:S04]  /*2250*/  FFMA R21, R20, R19, 1 ;  /* 0x3f80000014157423 */ /* 0x001fc80000000013 */
[----:B------:R-:W-:-:S04]  /*2260*/  FFMA R21, R20, R21, R20 ;  /* 0x0000001514157223 */ /* 0x000fc80000000014 */
[----:B------:R-:W-:-:S04]  /*2270*/  FFMA R20, R0, R21, RZ ;  /* 0x0000001500147223 */ /* 0x000fc800000000ff */
[----:B------:R-:W-:-:S04]  /*2280*/  FFMA R22, R19, R20, R0 ;  /* 0x0000001413167223 */ /* 0x000fc80000000000 */
[----:B------:R-:W-:-:S04]  /*2290*/  FFMA R22, R21, R22, R20 ;  /* 0x0000001615167223 */ /* 0x000fc80000000014 */
[----:B------:R-:W-:-:S04]  /*22a0*/  FFMA R19, R19, R22, R0 ;  /* 0x0000001613137223 */ /* 0x000fc80000000000 */
        /* <DEDUP_REMOVED lines=36> */
.L_x_115:
[----:B------:R-:W-:-:S04]  /*24f0*/  LOP3.LUT R0, R0, 0x80000000, RZ, 0xc0, !PT ;  /* 0x8000000000007812 */ /* 0x000fc800078ec0ff */
[----:B------:R-:W-:Y:S01]  /*2500*/  LOP3.LUT R0, R0, 0x7f800000, RZ, 0xfc, !PT ;  /* 0x7f80000000007812 */ /* 0x000fe200078efcff */
[----:B------:R-:W-:Y:S06]  /*2510*/  BRA `(.L_x_116) ;  /* 0x0000000000047947 */ /* 0x000fec0003800000 */
.L_x_114:
[----:B------:R-:W-:-:S07]  /*2520*/  IMAD R0, R17, 0x800000, R0 ;  /* 0x0080000011007824 */ /* 0x000fce00078e0200 */
.L_x_116:
[----:B------:R-:W-:Y:S05]  /*2530*/  BSYNC.RECONVERGENT B2 ;  /* 0x0000000000027941 */ /* 0x000fea0003800200 */
.L_x_113:
[----:B------:R-:W-:Y:S05]  /*2540*/  BRA `(.L_x_117) ;  /* 0x0000000000207947 */ /* 0x000fea0003800000 */
.L_x_112:
[----:B------:R-:W-:-:S04]  /*2550*/  LOP3.LUT R0, R21, 0x80000000, R0, 0x48, !PT ;  /* 0x8000000015007812 */ /* 0x000fc800078e4800 */
[----:B------:R-:W-:Y:S01]  /*2560*/  LOP3.LUT R0, R0, 0x7f800000, RZ, 0xfc, !PT ;  /* 0x7f80000000007812 */ /* 0x000fe200078efcff */
[----:B------:R-:W-:Y:S06]  /*2570*/  BRA `(.L_x_117) ;  /* 0x0000000000147947 */ /* 0x000fec0003800000 */
.L_x_111:
[----:B------:R-:W-:Y:S01]  /*2580*/  LOP3.LUT R0, R21, 0x80000000, R0, 0x48, !PT ;  /* 0x8000000015007812 */ /* 0x000fe200078e4800 */
[----:B------:R-:W-:Y:S06]  /*2590*/  BRA `(.L_x_117) ;  /* 0x00000000000c7947 */ /* 0x000fec0003800000 */
.L_x_110:
[----:B------:R-:W0:Y:S01]  /*25a0*/  MUFU.RSQ R0, -QNAN ;  /* 0xffc0000000007908 */ /* 0x000e220000001400 */
[----:B------:R-:W-:Y:S05]  /*25b0*/  BRA `(.L_x_117) ;  /* 0x0000000000047947 */ /* 0x000fea0003800000 */
.L_x_109:
[----:B------:R-:W-:-:S07]  /*25c0*/  FADD.FTZ R0, R0, R5 ;  /* 0x0000000500007221 */ /* 0x000fce0000010000 */
.L_x_117:
[----:B------:R-:W-:Y:S05]  /*25d0*/  BSYNC.RECONVERGENT B1 ;  /* 0x0000000000017941 */ /* 0x000fea0003800200 */
.L_x_107:
[----:B------:R-:W-:Y:S01]  /*25e0*/  HFMA2 R17, -RZ, RZ, 0, 0 ;  /* 0x00000000ff117431 */ /* 0x000fe200000001ff */
[----:B------:R-:W-:-:S04]  /*25f0*/  MOV R16, R2 ;  /* 0x0000000200107202 */ /* 0x000fc80000000f00 */
[----:B0-----:R-:W-:Y:S05]  /*2600*/  RET.REL.NODEC R16 `(gather_kernel) ;  /* 0xffffffd8107c7950 */ /* 0x001fea0003c3ffff */
.L_x_118:
        /* <DEDUP_REMOVED lines=15> */
.L_x_123:


//--------------------- .nv.shared.reserved.0     --------------------------
	.section	.nv.shared.reserved.0,"aw",@nobits
	.weak		__nv_reservedSMEM_offset_0_alias
	.size		__nv_reservedSMEM_offset_0_alias, 0, 64
	.other		__nv_reservedSMEM_offset_0_alias,@"STO_CUDA_RESERVED_SHARED STV_DEFAULT"
__nv_reservedSMEM_offset_0_alias:
	.zero		0
	.zero		64


//--------------------- .nv.constant0.wrap_kernel --------------------------
	.section	.nv.constant0.wrap_kernel,"a",@progbits
	.sectionflags	@""
	.align	4
.nv.constant0.wrap_kernel:
	.zero		916


//--------------------- .nv.constant0.gather_kernel_new --------------------------
	.section	.nv.constant0.gather_kernel_new,"a",@progbits
	.sectionflags	@""
	.align	4
.nv.constant0.gather_kernel_new:
	.zero		940


//--------------------- .nv.constant0.gather_kernel --------------------------
	.section	.nv.constant0.gather_kernel,"a",@progbits
	.sectionflags	@""
	.align	4
.nv.constant0.gather_kernel:
	.zero		940


//--------------------- SYMBOLS --------------------------

	.type		.nv.reservedSmem.offset0,@object
	.size		.nv.reservedSmem.offset0,0x4
